// auto-generated by cutlass_sweep.gemm — config: {"arch": "sm_90", "cluster_m": 1, "cluster_n": 1, "dtype": "e5m2", "dtype_b": "e5m2", "layout": "nt", "stages": 3, "tile_k": 32, "tile_m": 64, "tile_n": 64}
#include "cutlass/cutlass.h"
#include "cutlass/gemm/collective/collective_builder.hpp"
#include "cutlass/gemm/device/gemm_universal_adapter.h"
#include "cutlass/gemm/kernel/gemm_universal.hpp"
#include "cutlass/epilogue/collective/collective_builder.hpp"

using ElemA = cutlass::float_e5m2_t;
using ElemB = cutlass::float_e5m2_t;
using ElemCD = cutlass::float_e5m2_t;
using Acc  = float;
using TileShape    = cute::Shape<cute::_64, cute::_64, cute::_32>;
using ClusterShape = cute::Shape<cute::_1, cute::_1, cute::_1>;

using CollectiveEpilogue = typename cutlass::epilogue::collective::CollectiveBuilder<
    cutlass::arch::Sm90, cutlass::arch::OpClassTensorOp,
    TileShape, ClusterShape,
    cutlass::epilogue::collective::EpilogueTileAuto,
    Acc, Acc,
    ElemCD, cutlass::layout::RowMajor, 128 / cutlass::sizeof_bits<ElemCD>::value,
    ElemCD, cutlass::layout::RowMajor, 128 / cutlass::sizeof_bits<ElemCD>::value,
    cutlass::epilogue::collective::EpilogueScheduleAuto
  >::CollectiveOp;

using CollectiveMainloop = typename cutlass::gemm::collective::CollectiveBuilder<
    cutlass::arch::Sm90, cutlass::arch::OpClassTensorOp,
    ElemA, cutlass::layout::RowMajor, 128 / cutlass::sizeof_bits<ElemA>::value,
    ElemB, cutlass::layout::ColumnMajor, 128 / cutlass::sizeof_bits<ElemB>::value,
    Acc,
    TileShape, ClusterShape,
    cutlass::gemm::collective::StageCount<3>,
    cutlass::gemm::collective::KernelScheduleAuto
  >::CollectiveOp;

using GemmKernel = cutlass::gemm::kernel::GemmUniversal<
    cute::Shape<int,int,int,int>,
    CollectiveMainloop,
    CollectiveEpilogue
>;
using Gemm = cutlass::gemm::device::GemmUniversalAdapter<GemmKernel>;

// Force the device kernel symbol into the cubin without needing a host main.
auto* _anchor = &cutlass::device_kernel<GemmKernel>;


// ===== COMPILED SASS (sm_90a) =====

	.target	sm_90a

	.elftype	@"ET_EXEC"


//--------------------- .note.nv.tkinfo           --------------------------
	.section	.note.nv.tkinfo,"",@"SHT_NOTE"
	.sectionflags	@"SHF_NOTE_NV_TKINFO"
	.tkinfo
        /*0018*/ 	.word	0x00000002
        /*0030*/ 	.string	""
        /*0030*/ 	.string	"ptxas"
        /*0030*/ 	.string	"Cuda compilation tools, release 13.0, V13.0.88"
        /*0030*/ 	.string	"Build cuda_13.0.r13.0/compiler.36424714_0"
        /*0030*/ 	.string	"-arch sm_90a -m 64 "



//--------------------- .note.nv.cuinfo           --------------------------
	.section	.note.nv.cuinfo,"",@"SHT_NOTE"
	.sectionflags	@"SHF_NOTE_NV_CUINFO"
        /*0018*/ 	.short	0x0002
        /*001a*/ 	.short	0x005a
        /*001c*/ 	.short	0x0082
	.zero		2


//--------------------- .nv.info                  --------------------------
	.section	.nv.info,"",@"SHT_CUDA_INFO"
	.align	4


	//----- nvinfo : EIATTR_REGCOUNT
	.align		4
        /*0000*/ 	.byte	0x04, 0x2f
        /*0002*/ 	.short	(.L_12 - .L_11)
	.align		4
.L_11:
        /*0004*/ 	.word	index@(_ZN7cutlass13device_kernelINS_4gemm6kernel13GemmUniversalIN4cute5tupleIJiiiiEEENS1_10collective13CollectiveMmaINS1_37MainloopSm90TmaGmmaWarpSpecializedFP8ILi3ENS5_IJNS4_1CILi1EEESB_SB_EEENS1_32KernelTmaWarpSpecializedPingpongEEENS5_IJNSA_ILi64EEESF_NSA_ILi32EEEEEENS_12float_e5m2_tENS5_IJlSB_lEEESI_SJ_NS4_8TiledMMAINS4_8MMA_AtomIJNS4_4SM904GMMA30MMA_64x64x32_F32E5M2E5M2_SS_TNILNSN_7ScaleInE1ELSP_1EEEEEENS4_6LayoutISC_NS5_IJNSA_ILi0EEEST_ST_EEEEENS5_IJNS4_10UnderscoreESW_SW_EEEEENS4_13SM90_TMA_LOADENS4_14ComposedLayoutINS4_7SwizzleILi1ELi4ELi3EEENS4_18smem_ptr_flag_bitsILi8EEENSS_INS5_IJNSA_ILi8EEESG_EEENS5_IJSG_SB_EEEEEEEvNS4_8identityESZ_S19_vS1A_EENS_8epilogue10collective6detail29Sm90TmaWarpSpecializedAdapterINS1D_15DefaultEpilogueISI_SJ_SJ_NS1C_6thread17LinearCombinationISI_Li1EffLNS1H_9ScaleType4KindE0ELNS_15FloatRoundStyleE2ESI_EENS1_15EpilogueDefaultEEEEEvvEEEEvNT_6ParamsE)
        /*0008*/ 	.word	0x000000a8


	//----- nvinfo : EIATTR_FRAME_SIZE
	.align		4
.L_12:
        /*000c*/ 	.byte	0x04, 0x11
        /*000e*/ 	.short	(.L_14 - .L_13)
	.align		4
.L_13:
        /*0010*/ 	.word	index@(_ZN7cutlass13device_kernelINS_4gemm6kernel13GemmUniversalIN4cute5tupleIJiiiiEEENS1_10collective13CollectiveMmaINS1_37MainloopSm90TmaGmmaWarpSpecializedFP8ILi3ENS5_IJNS4_1CILi1EEESB_SB_EEENS1_32KernelTmaWarpSpecializedPingpongEEENS5_IJNSA_ILi64EEESF_NSA_ILi32EEEEEENS_12float_e5m2_tENS5_IJlSB_lEEESI_SJ_NS4_8TiledMMAINS4_8MMA_AtomIJNS4_4SM904GMMA30MMA_64x64x32_F32E5M2E5M2_SS_TNILNSN_7ScaleInE1ELSP_1EEEEEENS4_6LayoutISC_NS5_IJNSA_ILi0EEEST_ST_EEEEENS5_IJNS4_10UnderscoreESW_SW_EEEEENS4_13SM90_TMA_LOADENS4_14ComposedLayoutINS4_7SwizzleILi1ELi4ELi3EEENS4_18smem_ptr_flag_bitsILi8EEENSS_INS5_IJNSA_ILi8EEESG_EEENS5_IJSG_SB_EEEEEEEvNS4_8identityESZ_S19_vS1A_EENS_8epilogue10collective6detail29Sm90TmaWarpSpecializedAdapterINS1D_15DefaultEpilogueISI_SJ_SJ_NS1C_6thread17LinearCombinationISI_Li1EffLNS1H_9ScaleType4KindE0ELNS_15FloatRoundStyleE2ESI_EENS1_15EpilogueDefaultEEEEEvvEEEEvNT_6ParamsE)
        /*0014*/ 	.word	0x00000000


	//----- nvinfo : EIATTR_MIN_STACK_SIZE
	.align		4
.L_14:
        /*0018*/ 	.byte	0x04, 0x12
        /*001a*/ 	.short	(.L_16 - .L_15)
	.align		4
.L_15:
        /*001c*/ 	.word	index@(_ZN7cutlass13device_kernelINS_4gemm6kernel13GemmUniversalIN4cute5tupleIJiiiiEEENS1_10collective13CollectiveMmaINS1_37MainloopSm90TmaGmmaWarpSpecializedFP8ILi3ENS5_IJNS4_1CILi1EEESB_SB_EEENS1_32KernelTmaWarpSpecializedPingpongEEENS5_IJNSA_ILi64EEESF_NSA_ILi32EEEEEENS_12float_e5m2_tENS5_IJlSB_lEEESI_SJ_NS4_8TiledMMAINS4_8MMA_AtomIJNS4_4SM904GMMA30MMA_64x64x32_F32E5M2E5M2_SS_TNILNSN_7ScaleInE1ELSP_1EEEEEENS4_6LayoutISC_NS5_IJNSA_ILi0EEEST_ST_EEEEENS5_IJNS4_10UnderscoreESW_SW_EEEEENS4_13SM90_TMA_LOADENS4_14ComposedLayoutINS4_7SwizzleILi1ELi4ELi3EEENS4_18smem_ptr_flag_bitsILi8EEENSS_INS5_IJNSA_ILi8EEESG_EEENS5_IJSG_SB_EEEEEEEvNS4_8identityESZ_S19_vS1A_EENS_8epilogue10collective6detail29Sm90TmaWarpSpecializedAdapterINS1D_15DefaultEpilogueISI_SJ_SJ_NS1C_6thread17LinearCombinationISI_Li1EffLNS1H_9ScaleType4KindE0ELNS_15FloatRoundStyleE2ESI_EENS1_15EpilogueDefaultEEEEEvvEEEEvNT_6ParamsE)
        /*0020*/ 	.word	0x00000000
.L_16:


//--------------------- .nv.compat                --------------------------
	.section	.nv.compat,"",@"SHT_CUDA_COMPAT_INFO"
	.align	4
        /*0000*/ 	.byte	0x02, 0x09, 0x01, 0x00, 0x02, 0x02, 0x04, 0x00, 0x02, 0x05, 0x05, 0x00, 0x03, 0x07, 0x01, 0x01
        /*0010*/ 	.byte	0x02, 0x03, 0x01, 0x00, 0x02, 0x06, 0x01, 0x00, 0x04, 0x0b, 0x08, 0x00, 0x00, 0x00, 0x00, 0x00
        /*0020*/ 	.byte	0x00, 0x00, 0x00, 0x00


//--------------------- .nv.info._ZN7cutlass13device_kernelINS_4gemm6kernel13GemmUniversalIN4cute5tupleIJiiiiEEENS1_10collective13CollectiveMmaINS1_37MainloopSm90TmaGmmaWarpSpecializedFP8ILi3ENS5_IJNS4_1CILi1EEESB_SB_EEENS1_32KernelTmaWarpSpecializedPingpongEEENS5_IJNSA_ILi64EEESF_NSA_ILi32EEEEEENS_12float_e5m2_tENS5_IJlSB_lEEESI_SJ_NS4_8TiledMMAINS4_8MMA_AtomIJNS4_4SM904GMMA30MMA_64x64x32_F32E5M2E5M2_SS_TNILNSN_7ScaleInE1ELSP_1EEEEEENS4_6LayoutISC_NS5_IJNSA_ILi0EEEST_ST_EEEEENS5_IJNS4_10UnderscoreESW_SW_EEEEENS4_13SM90_TMA_LOADENS4_14ComposedLayoutINS4_7SwizzleILi1ELi4ELi3EEENS4_18smem_ptr_flag_bitsILi8EEENSS_INS5_IJNSA_ILi8EEESG_EEENS5_IJSG_SB_EEEEEEEvNS4_8identityESZ_S19_vS1A_EENS_8epilogue10collective6detail29Sm90TmaWarpSpecializedAdapterINS1D_15DefaultEpilogueISI_SJ_SJ_NS1C_6thread17LinearCombinationISI_Li1EffLNS1H_9ScaleType4KindE0ELNS_15FloatRoundStyleE2ESI_EENS1_15EpilogueDefaultEEEEEvvEEEEvNT_6ParamsE --------------------------
	.section	.nv.info._ZN7cutlass13device_kernelINS_4gemm6kernel13GemmUniversalIN4cute5tupleIJiiiiEEENS1_10collective13CollectiveMmaINS1_37MainloopSm90TmaGmmaWarpSpecializedFP8ILi3ENS5_IJNS4_1CILi1EEESB_SB_EEENS1_32KernelTmaWarpSpecializedPingpongEEENS5_IJNSA_ILi64EEESF_NSA_ILi32EEEEEENS_12float_e5m2_tENS5_IJlSB_lEEESI_SJ_NS4_8TiledMMAINS4_8MMA_AtomIJNS4_4SM904GMMA30MMA_64x64x32_F32E5M2E5M2_SS_TNILNSN_7ScaleInE1ELSP_1EEEEEENS4_6LayoutISC_NS5_IJNSA_ILi0EEEST_ST_EEEEENS5_IJNS4_10UnderscoreESW_SW_EEEEENS4_13SM90_TMA_LOADENS4_14ComposedLayoutINS4_7SwizzleILi1ELi4ELi3EEENS4_18smem_ptr_flag_bitsILi8EEENSS_INS5_IJNSA_ILi8EEESG_EEENS5_IJSG_SB_EEEEEEEvNS4_8identityESZ_S19_vS1A_EENS_8epilogue10collective6detail29Sm90TmaWarpSpecializedAdapterINS1D_15DefaultEpilogueISI_SJ_SJ_NS1C_6thread17LinearCombinationISI_Li1EffLNS1H_9ScaleType4KindE0ELNS_15FloatRoundStyleE2ESI_EENS1_15EpilogueDefaultEEEEEvvEEEEvNT_6ParamsE,"",@"SHT_CUDA_INFO"
	.sectionflags	@""
	.align	4


	//----- nvinfo : EIATTR_CUDA_API_VERSION
	.align		4
        /*0000*/ 	.byte	0x04, 0x37
        /*0002*/ 	.short	(.L_18 - .L_17)
.L_17:
        /*0004*/ 	.word	0x00000082


	//----- nvinfo : EIATTR_KPARAM_INFO
	.align		4
.L_18:
        /*0008*/ 	.byte	0x04, 0x17
        /*000a*/ 	.short	(.L_20 - .L_19)
.L_19:
        /*000c*/ 	.word	0x00000000
        /*0010*/ 	.short	0x0000
        /*0012*/ 	.short	0x0070
        /*0014*/ 	.byte	0x00, 0xf0, 0x01, 0x10


	//----- nvinfo : EIATTR_SPARSE_MMA_MASK
	.align		4
.L_20:
        /*0018*/ 	.byte	0x03, 0x50
        /*001a*/ 	.short	0x0000


	//----- nvinfo : EIATTR_MAXREG_COUNT
	.align		4
        /*001c*/ 	.byte	0x03, 0x1b
        /*001e*/ 	.short	0x00a8


	//----- nvinfo : EIATTR_NUM_BARRIERS
	.align		4
        /*0020*/ 	.byte	0x02, 0x4c
        /*0022*/ 	.byte	0x01
	.zero		1


	//----- nvinfo : EIATTR_MERCURY_ISA_VERSION
	.align		4
        /*0024*/ 	.byte	0x03, 0x5f
        /*0026*/ 	.short	0x0101


	//----- nvinfo : EIATTR_INT_WARP_WIDE_INSTR_OFFSETS
	.align		4
        /*0028*/ 	.byte	0x04, 0x31
        /*002a*/ 	.short	(.L_22 - .L_21)


	//   ....[0]....
.L_21:
        /*002c*/ 	.word	0x00000400


	//   ....[1]....
        /*0030*/ 	.word	0x00000420


	//   ....[2]....
        /*0034*/ 	.word	0x000004a0


	//   ....[3]....
        /*0038*/ 	.word	0x000004b0


	//   ....[4]....
        /*003c*/ 	.word	0x000004c0


	//   ....[5]....
        /*0040*/ 	.word	0x000004e0


	//   ....[6]....
        /*0044*/ 	.word	0x00000530


	//   ....[7]....
        /*0048*/ 	.word	0x00000550


	//----- nvinfo : EIATTR_COOP_GROUP_MASK_REGIDS
	.align		4
.L_22:
        /*004c*/ 	.byte	0x04, 0x29
        /*004e*/ 	.short	(.L_24 - .L_23)


	//   ....[0]....
.L_23:
        /*0050*/ 	.word	0xffffffff


	//   ....[1]....
        /*0054*/ 	.word	0xffffffff


	//   ....[2]....
        /*0058*/ 	.word	0xffffffff


	//   ....[3]....
        /*005c*/ 	.word	0xffffffff


	//   ....[4]....
        /*0060*/ 	.word	0xffffffff


	//   ....[5]....
        /*0064*/ 	.word	0xffffffff


	//----- nvinfo : EIATTR_COOP_GROUP_INSTR_OFFSETS
	.align		4
.L_24:
        /*0068*/ 	.byte	0x04, 0x28
        /*006a*/ 	.short	(.L_26 - .L_25)


	//   ....[0]....
.L_25:
        /*006c*/ 	.word	0x00000060


	//   ....[1]....
        /*0070*/ 	.word	0x00000070


	//   ....[2]....
        /*0074*/ 	.word	0x00000130


	//   ....[3]....
        /*0078*/ 	.word	0x000002a0


	//   ....[4]....
        /*007c*/ 	.word	0x000002e0


	//   ....[5]....
        /*0080*/ 	.word	0x00000320


	//----- nvinfo : EIATTR_REG_RECONFIG
	.align		4
.L_26:
        /*0084*/ 	.byte	0x01, 0x54
	.zero		2


	//----- nvinfo : EIATTR_MBARRIER_INSTR_OFFSETS
	.align		4
        /*0088*/ 	.byte	0x04, 0x39
        /*008a*/ 	.short	(.L_28 - .L_27)


	//   ....[0]....
.L_27:
        /*008c*/ 	.word	0x00000230
        /*0090*/ 	.word	0x000000ff
        /*0094*/ 	.word	0x00000000
        /*0098*/ 	.short	0x0100
        /*009a*/ 	.byte	0x08
	.zero		1


	//   ....[1]....
        /*009c*/ 	.word	0x00000240
        /*00a0*/ 	.word	0x000000ff
        /*00a4*/ 	.word	0x00000018
        /*00a8*/ 	.short	0x0100
        /*00aa*/ 	.byte	0x08
	.zero		1


	//   ....[2]....
        /*00ac*/ 	.word	0x00000250
        /*00b0*/ 	.word	0x000000ff
        /*00b4*/ 	.word	0x00000008
        /*00b8*/ 	.short	0x0100
        /*00ba*/ 	.byte	0x08
	.zero		1


	//   ....[3]....
        /*00bc*/ 	.word	0x00000260
        /*00c0*/ 	.word	0x000000ff
        /*00c4*/ 	.word	0x00000020
        /*00c8*/ 	.short	0x0100
        /*00ca*/ 	.byte	0x08
	.zero		1


	//   ....[4]....
        /*00cc*/ 	.word	0x00000270
        /*00d0*/ 	.word	0x000000ff
        /*00d4*/ 	.word	0x00000010
        /*00d8*/ 	.short	0x0100
        /*00da*/ 	.byte	0x08
	.zero		1


	//   ....[5]....
        /*00dc*/ 	.word	0x00000280
        /*00e0*/ 	.word	0x000000ff
        /*00e4*/ 	.word	0x00000028
        /*00e8*/ 	.short	0x0100
        /*00ea*/ 	.byte	0x08
	.zero		1


	//   ....[6]....
        /*00ec*/ 	.word	0x00000590
        /*00f0*/ 	.word	0x000000ff
        /*00f4*/ 	.word	0x00000060
        /*00f8*/ 	.short	0x0100
        /*00fa*/ 	.byte	0x08
	.zero		1


	//   ....[7]....
        /*00fc*/ 	.word	0x00000600
        /*0100*/ 	.word	0x000000ff
        /*0104*/ 	.word	0x00000068
        /*0108*/ 	.short	0x0100
        /*010a*/ 	.byte	0x08
	.zero		1


	//   ....[8]....
        /*010c*/ 	.word	0x00000620
        /*0110*/ 	.word	0x000000ff
        /*0114*/ 	.word	0x00000040
        /*0118*/ 	.short	0x0100
        /*011a*/ 	.byte	0x09
	.zero		1


	//   ....[9]....
        /*011c*/ 	.word	0x00000630
        /*0120*/ 	.word	0x000000ff
        /*0124*/ 	.word	0x00000048
        /*0128*/ 	.short	0x0100
        /*012a*/ 	.byte	0x09
	.zero		1


	//   ....[10]....
        /*012c*/ 	.word	0x00000640
        /*0130*/ 	.word	0x000000ff
        /*0134*/ 	.word	0x00000050
        /*0138*/ 	.short	0x0100
        /*013a*/ 	.byte	0x09
	.zero		1


	//   ....[11]....
        /*013c*/ 	.word	0x00000650
        /*0140*/ 	.word	0x000000ff
        /*0144*/ 	.word	0x00000058
        /*0148*/ 	.short	0x0100
        /*014a*/ 	.byte	0x09
	.zero		1


	//   ....[12]....
        /*014c*/ 	.word	0x00001480
        /*0150*/ 	.word	0x000000ff
        /*0154*/ 	.word	0xfffffff8
        /*0158*/ 	.short	0x010a
        /*015a*/ 	.byte	0x0f
	.zero		1


	//   ....[13]....
        /*015c*/ 	.word	0x00001750
        /*0160*/ 	.word	0x000000ff
        /*0164*/ 	.word	0x00000000
        /*0168*/ 	.short	0x010a
        /*016a*/ 	.byte	0x06
	.zero		1


	//   ....[14]....
        /*016c*/ 	.word	0x00001790
        /*0170*/ 	.word	0x000000ff
        /*0174*/ 	.word	0x00000000
        /*0178*/ 	.short	0x010a
        /*017a*/ 	.byte	0x06
	.zero		1


	//   ....[15]....
        /*017c*/ 	.word	0x00001cb0
        /*0180*/ 	.word	0x000000ff
        /*0184*/ 	.word	0x00000000
        /*0188*/ 	.short	0x010a
        /*018a*/ 	.byte	0x09
	.zero		1


	//   ....[16]....
        /*018c*/ 	.word	0x00001cf0
        /*0190*/ 	.word	0x000000ff
        /*0194*/ 	.word	0x00000000
        /*0198*/ 	.short	0x010a
        /*019a*/ 	.byte	0x09
	.zero		1


	//   ....[17]....
        /*019c*/ 	.word	0x00002080
        /*01a0*/ 	.word	0x000000ff
        /*01a4*/ 	.word	0x00000000
        /*01a8*/ 	.short	0x0101
        /*01aa*/ 	.byte	0x08
	.zero		1


	//   ....[18]....
        /*01ac*/ 	.word	0x000023f0
        /*01b0*/ 	.word	0x0000000f
        /*01b4*/ 	.word	0x00000000
        /*01b8*/ 	.short	0x0101
        /*01ba*/ 	.byte	0x18
	.zero		1


	//   ....[19]....
        /*01bc*/ 	.word	0x000024d0
        /*01c0*/ 	.word	0x000000ff
        /*01c4*/ 	.word	0x00000000
        /*01c8*/ 	.short	0x0101
        /*01ca*/ 	.byte	0x08
	.zero		1


	//   ....[20]....
        /*01cc*/ 	.word	0x00002580
        /*01d0*/ 	.word	0x000000ff
        /*01d4*/ 	.word	0x00000008
        /*01d8*/ 	.short	0x010a
        /*01da*/ 	.byte	0x0f
	.zero		1


	//   ....[21]....
        /*01dc*/ 	.word	0x00004de0
        /*01e0*/ 	.word	0x00000004
        /*01e4*/ 	.word	0x00000000
        /*01e8*/ 	.short	0x0101
        /*01ea*/ 	.byte	0x18
	.zero		1


	//   ....[22]....
        /*01ec*/ 	.word	0x000056c0
        /*01f0*/ 	.word	0x00000013
        /*01f4*/ 	.word	0x00000018
        /*01f8*/ 	.short	0x010a
        /*01fa*/ 	.byte	0x3f
	.zero		1


	//   ....[23]....
        /*01fc*/ 	.word	0x00005a10
        /*0200*/ 	.word	0x0000000a
        /*0204*/ 	.word	0x00000068
        /*0208*/ 	.short	0x0101
        /*020a*/ 	.byte	0x3f
	.zero		1


	//   ....[24]....
        /*020c*/ 	.word	0x00006170
        /*0210*/ 	.word	0x00000007
        /*0214*/ 	.word	0x00000000
        /*0218*/ 	.short	0x010a
        /*021a*/ 	.byte	0x3f
	.zero		1


	//   ....[25]....
        /*021c*/ 	.word	0x000061f0
        /*0220*/ 	.word	0x00000006
        /*0224*/ 	.word	0x00000000
        /*0228*/ 	.short	0x010a
        /*022a*/ 	.byte	0x3f
	.zero		1


	//   ....[26]....
        /*022c*/ 	.word	0x00006280
        /*0230*/ 	.word	0x00000003
        /*0234*/ 	.word	0x00000000
        /*0238*/ 	.short	0x010a
        /*023a*/ 	.byte	0x3f
	.zero		1


	//   ....[27]....
        /*023c*/ 	.word	0x000062f0
        /*0240*/ 	.word	0x0000000f
        /*0244*/ 	.word	0xfffffff8
        /*0248*/ 	.short	0x010a
        /*024a*/ 	.byte	0x3f
	.zero		1


	//   ....[28]....
        /*024c*/ 	.word	0x00006350
        /*0250*/ 	.word	0x0000000f
        /*0254*/ 	.word	0x00000000
        /*0258*/ 	.short	0x010a
        /*025a*/ 	.byte	0x3f
	.zero		1


	//   ....[29]....
        /*025c*/ 	.word	0x000063b0
        /*0260*/ 	.word	0x00000010
        /*0264*/ 	.word	0x00000000
        /*0268*/ 	.short	0x010a
        /*026a*/ 	.byte	0x3f
	.zero		1


	//   ....[30]....
        /*026c*/ 	.word	0x00006410
        /*0270*/ 	.word	0x0000000f
        /*0274*/ 	.word	0x00000008
        /*0278*/ 	.short	0x010a
        /*027a*/ 	.byte	0x3f
	.zero		1


	//   ....[31]....
        /*027c*/ 	.word	0x000064e0
        /*0280*/ 	.word	0x00000013
        /*0284*/ 	.word	0x00000018
        /*0288*/ 	.short	0x010a
        /*028a*/ 	.byte	0x3f
	.zero		1


	//   ....[32]....
        /*028c*/ 	.word	0x000065c0
        /*0290*/ 	.word	0x00000007
        /*0294*/ 	.word	0x00000000
        /*0298*/ 	.short	0x010a
        /*029a*/ 	.byte	0x3f
	.zero		1


	//   ....[33]....
        /*029c*/ 	.word	0x00006610
        /*02a0*/ 	.word	0x00000006
        /*02a4*/ 	.word	0x00000000
        /*02a8*/ 	.short	0x010a
        /*02aa*/ 	.byte	0x3f
	.zero		1


	//----- nvinfo : EIATTR_NUM_MBARRIERS
	.align		4
.L_28:
        /*02ac*/ 	.byte	0x03, 0x38
        /*02ae*/ 	.short	0x000c


	//----- nvinfo : EIATTR_EXIT_INSTR_OFFSETS
	.align		4
        /*02b0*/ 	.byte	0x04, 0x1c
        /*02b2*/ 	.short	(.L_30 - .L_29)


	//   ....[0]....
.L_29:
        /*02b4*/ 	.word	0x00001130


	//   ....[1]....
        /*02b8*/ 	.word	0x00001190


	//   ....[2]....
        /*02bc*/ 	.word	0x000053f0


	//   ....[3]....
        /*02c0*/ 	.word	0x00005420


	//   ....[4]....
        /*02c4*/ 	.word	0x000062d0


	//----- nvinfo : EIATTR_MAX_THREADS
	.align		4
.L_30:
        /*02c8*/ 	.byte	0x04, 0x05
        /*02ca*/ 	.short	(.L_32 - .L_31)
.L_31:
        /*02cc*/ 	.word	0x00000180
        /*02d0*/ 	.word	0x00000001
        /*02d4*/ 	.word	0x00000001


	//----- nvinfo : EIATTR_CRS_STACK_SIZE
	.align		4
.L_32:
        /*02d8*/ 	.byte	0x04, 0x1e
        /*02da*/ 	.short	(.L_34 - .L_33)
.L_33:
        /*02dc*/ 	.word	0x00000000


	//----- nvinfo : EIATTR_CBANK_PARAM_SIZE
	.align		4
.L_34:
        /*02e0*/ 	.byte	0x03, 0x19
        /*02e2*/ 	.short	0x0470


	//----- nvinfo : EIATTR_PARAM_CBANK
	.align		4
        /*02e4*/ 	.byte	0x04, 0x0a
        /*02e6*/ 	.short	(.L_36 - .L_35)
	.align		4
.L_35:
        /*02e8*/ 	.word	index@(.nv.constant0._ZN7cutlass13device_kernelINS_4gemm6kernel13GemmUniversalIN4cute5tupleIJiiiiEEENS1_10collective13CollectiveMmaINS1_37MainloopSm90TmaGmmaWarpSpecializedFP8ILi3ENS5_IJNS4_1CILi1EEESB_SB_EEENS1_32KernelTmaWarpSpecializedPingpongEEENS5_IJNSA_ILi64EEESF_NSA_ILi32EEEEEENS_12float_e5m2_tENS5_IJlSB_lEEESI_SJ_NS4_8TiledMMAINS4_8MMA_AtomIJNS4_4SM904GMMA30MMA_64x64x32_F32E5M2E5M2_SS_TNILNSN_7ScaleInE1ELSP_1EEEEEENS4_6LayoutISC_NS5_IJNSA_ILi0EEEST_ST_EEEEENS5_IJNS4_10UnderscoreESW_SW_EEEEENS4_13SM90_TMA_LOADENS4_14ComposedLayoutINS4_7SwizzleILi1ELi4ELi3EEENS4_18smem_ptr_flag_bitsILi8EEENSS_INS5_IJNSA_ILi8EEESG_EEENS5_IJSG_SB_EEEEEEEvNS4_8identityESZ_S19_vS1A_EENS_8epilogue10collective6detail29Sm90TmaWarpSpecializedAdapterINS1D_15DefaultEpilogueISI_SJ_SJ_NS1C_6thread17LinearCombinationISI_Li1EffLNS1H_9ScaleType4KindE0ELNS_15FloatRoundStyleE2ESI_EENS1_15EpilogueDefaultEEEEEvvEEEEvNT_6ParamsE)
        /*02ec*/ 	.short	0x0210
        /*02ee*/ 	.short	0x0470


	//----- nvinfo : EIATTR_SW_WAR
	.align		4
.L_36:
        /*02f0*/ 	.byte	0x04, 0x36
        /*02f2*/ 	.short	(.L_38 - .L_37)
.L_37:
        /*02f4*/ 	.word	0x00000008
.L_38:


//--------------------- .nv.callgraph             --------------------------
	.section	.nv.callgraph,"",@"SHT_CUDA_CALLGRAPH"
	.align	4
	.sectionentsize	8
	.align		4
        /*0000*/ 	.word	0x00000000
	.align		4
        /*0004*/ 	.word	0xffffffff
	.align		4
        /*0008*/ 	.word	0x00000000
	.align		4
        /*000c*/ 	.word	0xfffffffe
	.align		4
        /*0010*/ 	.word	0x00000000
	.align		4
        /*0014*/ 	.word	0xfffffffd
	.align		4
        /*0018*/ 	.word	0x00000000
	.align		4
        /*001c*/ 	.word	0xfffffffc


//--------------------- .nv.constant4             --------------------------
	.section	.nv.constant4,"a",@progbits
	.align	8
	.align		8
.nv.constant4:
        /*0000*/ 	.dword	_ZN40_INTERNAL_2f23b739_4_k_cu_e85f5030_287264cuda3std3__45__cpo5beginE
	.align		8
        /*0008*/ 	.dword	_ZN40_INTERNAL_2f23b739_4_k_cu_e85f5030_287264cuda3std3__45__cpo3endE
	.align		8
        /*0010*/ 	.dword	_ZN40_INTERNAL_2f23b739_4_k_cu_e85f5030_287264cuda3std3__45__cpo6cbeginE
	.align		8
        /*0018*/ 	.dword	_ZN40_INTERNAL_2f23b739_4_k_cu_e85f5030_287264cuda3std3__45__cpo4cendE
	.align		8
        /*0020*/ 	.dword	_ZN40_INTERNAL_2f23b739_4_k_cu_e85f5030_287264cuda3std3__442_GLOBAL__N__2f23b739_4_k_cu_e85f5030_287266ignoreE
	.align		8
        /*0028*/ 	.dword	_ZN40_INTERNAL_2f23b739_4_k_cu_e85f5030_287264cuda3std3__419piecewise_constructE
	.align		8
        /*0030*/ 	.dword	_ZN40_INTERNAL_2f23b739_4_k_cu_e85f5030_287264cuda3std3__48in_placeE
	.align		8
        /*0038*/ 	.dword	_ZN40_INTERNAL_2f23b739_4_k_cu_e85f5030_287264cuda3std6ranges3__45__cpo4swapE
	.align		8
        /*0040*/ 	.dword	_ZN40_INTERNAL_2f23b739_4_k_cu_e85f5030_287264cuda3std6ranges3__45__cpo9iter_moveE
	.align		8
        /*0048*/ 	.dword	_ZN40_INTERNAL_2f23b739_4_k_cu_e85f5030_287264cute7productE
	.align		8
        /*0050*/ 	.dword	_ZN40_INTERNAL_2f23b739_4_k_cu_e85f5030_287264cute1_E


//--------------------- .text._ZN7cutlass13device_kernelINS_4gemm6kernel13GemmUniversalIN4cute5tupleIJiiiiEEENS1_10collective13CollectiveMmaINS1_37MainloopSm90TmaGmmaWarpSpecializedFP8ILi3ENS5_IJNS4_1CILi1EEESB_SB_EEENS1_32KernelTmaWarpSpecializedPingpongEEENS5_IJNSA_ILi64EEESF_NSA_ILi32EEEEEENS_12float_e5m2_tENS5_IJlSB_lEEESI_SJ_NS4_8TiledMMAINS4_8MMA_AtomIJNS4_4SM904GMMA30MMA_64x64x32_F32E5M2E5M2_SS_TNILNSN_7ScaleInE1ELSP_1EEEEEENS4_6LayoutISC_NS5_IJNSA_ILi0EEEST_ST_EEEEENS5_IJNS4_10UnderscoreESW_SW_EEEEENS4_13SM90_TMA_LOADENS4_14ComposedLayoutINS4_7SwizzleILi1ELi4ELi3EEENS4_18smem_ptr_flag_bitsILi8EEENSS_INS5_IJNSA_ILi8EEESG_EEENS5_IJSG_SB_EEEEEEEvNS4_8identityESZ_S19_vS1A_EENS_8epilogue10collective6detail29Sm90TmaWarpSpecializedAdapterINS1D_15DefaultEpilogueISI_SJ_SJ_NS1C_6thread17LinearCombinationISI_Li1EffLNS1H_9ScaleType4KindE0ELNS_15FloatRoundStyleE2ESI_EENS1_15EpilogueDefaultEEEEEvvEEEEvNT_6ParamsE --------------------------
	.section	.text._ZN7cutlass13device_kernelINS_4gemm6kernel13GemmUniversalIN4cute5tupleIJiiiiEEENS1_10collective13CollectiveMmaINS1_37MainloopSm90TmaGmmaWarpSpecializedFP8ILi3ENS5_IJNS4_1CILi1EEESB_SB_EEENS1_32KernelTmaWarpSpecializedPingpongEEENS5_IJNSA_ILi64EEESF_NSA_ILi32EEEEEENS_12float_e5m2_tENS5_IJlSB_lEEESI_SJ_NS4_8TiledMMAINS4_8MMA_AtomIJNS4_4SM904GMMA30MMA_64x64x32_F32E5M2E5M2_SS_TNILNSN_7ScaleInE1ELSP_1EEEEEENS4_6LayoutISC_NS5_IJNSA_ILi0EEEST_ST_EEEEENS5_IJNS4_10UnderscoreESW_SW_EEEEENS4_13SM90_TMA_LOADENS4_14ComposedLayoutINS4_7SwizzleILi1ELi4ELi3EEENS4_18smem_ptr_flag_bitsILi8EEENSS_INS5_IJNSA_ILi8EEESG_EEENS5_IJSG_SB_EEEEEEEvNS4_8identityESZ_S19_vS1A_EENS_8epilogue10collective6detail29Sm90TmaWarpSpecializedAdapterINS1D_15DefaultEpilogueISI_SJ_SJ_NS1C_6thread17LinearCombinationISI_Li1EffLNS1H_9ScaleType4KindE0ELNS_15FloatRoundStyleE2ESI_EENS1_15EpilogueDefaultEEEEEvvEEEEvNT_6ParamsE,"ax",@progbits
	.align	128
.text._ZN7cutlass13device_kernelINS_4gemm6kernel13GemmUniversalIN4cute5tupleIJiiiiEEENS1_10collective13CollectiveMmaINS1_37MainloopSm90TmaGmmaWarpSpecializedFP8ILi3ENS5_IJNS4_1CILi1EEESB_SB_EEENS1_32KernelTmaWarpSpecializedPingpongEEENS5_IJNSA_ILi64EEESF_NSA_ILi32EEEEEENS_12float_e5m2_tENS5_IJlSB_lEEESI_SJ_NS4_8TiledMMAINS4_8MMA_AtomIJNS4_4SM904GMMA30MMA_64x64x32_F32E5M2E5M2_SS_TNILNSN_7ScaleInE1ELSP_1EEEEEENS4_6LayoutISC_NS5_IJNSA_ILi0EEEST_ST_EEEEENS5_IJNS4_10UnderscoreESW_SW_EEEEENS4_13SM90_TMA_LOADENS4_14ComposedLayoutINS4_7SwizzleILi1ELi4ELi3EEENS4_18smem_ptr_flag_bitsILi8EEENSS_INS5_IJNSA_ILi8EEESG_EEENS5_IJSG_SB_EEEEEEEvNS4_8identityESZ_S19_vS1A_EENS_8epilogue10collective6detail29Sm90TmaWarpSpecializedAdapterINS1D_15DefaultEpilogueISI_SJ_SJ_NS1C_6thread17LinearCombinationISI_Li1EffLNS1H_9ScaleType4KindE0ELNS_15FloatRoundStyleE2ESI_EENS1_15EpilogueDefaultEEEEEvvEEEEvNT_6ParamsE:
        .type           _ZN7cutlass13device_kernelINS_4gemm6kernel13GemmUniversalIN4cute5tupleIJiiiiEEENS1_10collective13CollectiveMmaINS1_37MainloopSm90TmaGmmaWarpSpecializedFP8ILi3ENS5_IJNS4_1CILi1EEESB_SB_EEENS1_32KernelTmaWarpSpecializedPingpongEEENS5_IJNSA_ILi64EEESF_NSA_ILi32EEEEEENS_12float_e5m2_tENS5_IJlSB_lEEESI_SJ_NS4_8TiledMMAINS4_8MMA_AtomIJNS4_4SM904GMMA30MMA_64x64x32_F32E5M2E5M2_SS_TNILNSN_7ScaleInE1ELSP_1EEEEEENS4_6LayoutISC_NS5_IJNSA_ILi0EEEST_ST_EEEEENS5_IJNS4_10UnderscoreESW_SW_EEEEENS4_13SM90_TMA_LOADENS4_14ComposedLayoutINS4_7SwizzleILi1ELi4ELi3EEENS4_18smem_ptr_flag_bitsILi8EEENSS_INS5_IJNSA_ILi8EEESG_EEENS5_IJSG_SB_EEEEEEEvNS4_8identityESZ_S19_vS1A_EENS_8epilogue10collective6detail29Sm90TmaWarpSpecializedAdapterINS1D_15DefaultEpilogueISI_SJ_SJ_NS1C_6thread17LinearCombinationISI_Li1EffLNS1H_9ScaleType4KindE0ELNS_15FloatRoundStyleE2ESI_EENS1_15EpilogueDefaultEEEEEvvEEEEvNT_6ParamsE,@function
        .size           _ZN7cutlass13device_kernelINS_4gemm6kernel13GemmUniversalIN4cute5tupleIJiiiiEEENS1_10collective13CollectiveMmaINS1_37MainloopSm90TmaGmmaWarpSpecializedFP8ILi3ENS5_IJNS4_1CILi1EEESB_SB_EEENS1_32KernelTmaWarpSpecializedPingpongEEENS5_IJNSA_ILi64EEESF_NSA_ILi32EEEEEENS_12float_e5m2_tENS5_IJlSB_lEEESI_SJ_NS4_8TiledMMAINS4_8MMA_AtomIJNS4_4SM904GMMA30MMA_64x64x32_F32E5M2E5M2_SS_TNILNSN_7ScaleInE1ELSP_1EEEEEENS4_6LayoutISC_NS5_IJNSA_ILi0EEEST_ST_EEEEENS5_IJNS4_10UnderscoreESW_SW_EEEEENS4_13SM90_TMA_LOADENS4_14ComposedLayoutINS4_7SwizzleILi1ELi4ELi3EEENS4_18smem_ptr_flag_bitsILi8EEENSS_INS5_IJNSA_ILi8EEESG_EEENS5_IJSG_SB_EEEEEEEvNS4_8identityESZ_S19_vS1A_EENS_8epilogue10collective6detail29Sm90TmaWarpSpecializedAdapterINS1D_15DefaultEpilogueISI_SJ_SJ_NS1C_6thread17LinearCombinationISI_Li1EffLNS1H_9ScaleType4KindE0ELNS_15FloatRoundStyleE2ESI_EENS1_15EpilogueDefaultEEEEEvvEEEEvNT_6ParamsE,(.L_x_138 - _ZN7cutlass13device_kernelINS_4gemm6kernel13GemmUniversalIN4cute5tupleIJiiiiEEENS1_10collective13CollectiveMmaINS1_37MainloopSm90TmaGmmaWarpSpecializedFP8ILi3ENS5_IJNS4_1CILi1EEESB_SB_EEENS1_32KernelTmaWarpSpecializedPingpongEEENS5_IJNSA_ILi64EEESF_NSA_ILi32EEEEEENS_12float_e5m2_tENS5_IJlSB_lEEESI_SJ_NS4_8TiledMMAINS4_8MMA_AtomIJNS4_4SM904GMMA30MMA_64x64x32_F32E5M2E5M2_SS_TNILNSN_7ScaleInE1ELSP_1EEEEEENS4_6LayoutISC_NS5_IJNSA_ILi0EEEST_ST_EEEEENS5_IJNS4_10UnderscoreESW_SW_EEEEENS4_13SM90_TMA_LOADENS4_14ComposedLayoutINS4_7SwizzleILi1ELi4ELi3EEENS4_18smem_ptr_flag_bitsILi8EEENSS_INS5_IJNSA_ILi8EEESG_EEENS5_IJSG_SB_EEEEEEEvNS4_8identityESZ_S19_vS1A_EENS_8epilogue10collective6detail29Sm90TmaWarpSpecializedAdapterINS1D_15DefaultEpilogueISI_SJ_SJ_NS1C_6thread17LinearCombinationISI_Li1EffLNS1H_9ScaleType4KindE0ELNS_15FloatRoundStyleE2ESI_EENS1_15EpilogueDefaultEEEEEvvEEEEvNT_6ParamsE)
        .other          _ZN7cutlass13device_kernelINS_4gemm6kernel13GemmUniversalIN4cute5tupleIJiiiiEEENS1_10collective13CollectiveMmaINS1_37MainloopSm90TmaGmmaWarpSpecializedFP8ILi3ENS5_IJNS4_1CILi1EEESB_SB_EEENS1_32KernelTmaWarpSpecializedPingpongEEENS5_IJNSA_ILi64EEESF_NSA_ILi32EEEEEENS_12float_e5m2_tENS5_IJlSB_lEEESI_SJ_NS4_8TiledMMAINS4_8MMA_AtomIJNS4_4SM904GMMA30MMA_64x64x32_F32E5M2E5M2_SS_TNILNSN_7ScaleInE1ELSP_1EEEEEENS4_6LayoutISC_NS5_IJNSA_ILi0EEEST_ST_EEEEENS5_IJNS4_10UnderscoreESW_SW_EEEEENS4_13SM90_TMA_LOADENS4_14ComposedLayoutINS4_7SwizzleILi1ELi4ELi3EEENS4_18smem_ptr_flag_bitsILi8EEENSS_INS5_IJNSA_ILi8EEESG_EEENS5_IJSG_SB_EEEEEEEvNS4_8identityESZ_S19_vS1A_EENS_8epilogue10collective6detail29Sm90TmaWarpSpecializedAdapterINS1D_15DefaultEpilogueISI_SJ_SJ_NS1C_6thread17LinearCombinationISI_Li1EffLNS1H_9ScaleType4KindE0ELNS_15FloatRoundStyleE2ESI_EENS1_15EpilogueDefaultEEEEEvvEEEEvNT_6ParamsE,@"STO_CUDA_ENTRY STV_DEFAULT"
_ZN7cutlass13device_kernelINS_4gemm6kernel13GemmUniversalIN4cute5tupleIJiiiiEEENS1_10collective13CollectiveMmaINS1_37MainloopSm90TmaGmmaWarpSpecializedFP8ILi3ENS5_IJNS4_1CILi1EEESB_SB_EEENS1_32KernelTmaWarpSpecializedPingpongEEENS5_IJNSA_ILi64EEESF_NSA_ILi32EEEEEENS_12float_e5m2_tENS5_IJlSB_lEEESI_SJ_NS4_8TiledMMAINS4_8MMA_AtomIJNS4_4SM904GMMA30MMA_64x64x32_F32E5M2E5M2_SS_TNILNSN_7ScaleInE1ELSP_1EEEEEENS4_6LayoutISC_NS5_IJNSA_ILi0EEEST_ST_EEEEENS5_IJNS4_10UnderscoreESW_SW_EEEEENS4_13SM90_TMA_LOADENS4_14ComposedLayoutINS4_7SwizzleILi1ELi4ELi3EEENS4_18smem_ptr_flag_bitsILi8EEENSS_INS5_IJNSA_ILi8EEESG_EEENS5_IJSG_SB_EEEEEEEvNS4_8identityESZ_S19_vS1A_EENS_8epilogue10collective6detail29Sm90TmaWarpSpecializedAdapterINS1D_15DefaultEpilogueISI_SJ_SJ_NS1C_6thread17LinearCombinationISI_Li1EffLNS1H_9ScaleType4KindE0ELNS_15FloatRoundStyleE2ESI_EENS1_15EpilogueDefaultEEEEEvvEEEEvNT_6ParamsE:
[----:B------:R-:W-:Y:S01]  /*0000*/  LDC R1, c[0x0][0x28] ;  /* 0x00000a00ff017b82 */ /* 0x000fe20000000800 */
[----:B------:R-:W0:Y:S01]  /*0010*/  S2R R11, SR_TID.X ;  /* 0x00000000000b7919 */ /* 0x000e220000002100 */
[----:B------:R-:W-:Y:S01]  /*0020*/  ELECT P0, URZ, PT ;  /* 0x00000000003f782f */ /* 0x000fe20003800000 */
[----:B------:R-:W-:Y:S01]  /*0030*/  BSSY B0, `(.L_x_0) ;  /* 0x000000f000007945 */ /* 0x000fe20003800000 */
[--C-:B0-----:R-:W-:Y:S02]  /*0040*/  SHF.R.U32.HI R0, RZ, 0x5, R11.reuse ;  /* 0x00000005ff007819 */ /* 0x101fe4000001160b */
[----:B------:R-:W-:-:S03]  /*0050*/  SHF.R.U32.HI R4, RZ, 0x7, R11 ;  /* 0x00000007ff047819 */ /* 0x000fc6000001160b */
[----:B------:R-:W0:Y:S04]  /*0060*/  SHFL.IDX PT, R2, R0, RZ, 0x1f ;  /* 0x00001fff00027589 */ /* 0x000e2800000e0000 */
[----:B------:R1:W2:Y:S01]  /*0070*/  SHFL.IDX PT, R5, R4, RZ, 0x1f ;  /* 0x00001fff04057589 */ /* 0x0002a200000e0000 */
[----:B0-----:R-:W-:-:S13]  /*0080*/  ISETP.NE.OR P0, PT, R2, RZ, !P0 ;  /* 0x000000ff0200720c */ /* 0x001fda0004705670 */
[----:B-12---:R-:W-:Y:S05]  /*0090*/  @P0 BRA `(.L_x_1) ;  /* 0x0000000000200947 */ /* 0x006fea0003800000 */
[----:B------:R-:W-:Y:S02]  /*00a0*/  ULDC.64 UR4, c[0x0][0x198] ;  /* 0x0000660000047ab9 */ /* 0x000fe40000000a00 */
[----:B------:R-:W-:Y:S02]  /*00b0*/  UIADD3 UR6, UP0, UR4, 0xf0, URZ ;  /* 0x000000f004067890 */ /* 0x000fe4000ff1e03f */
[----:B------:R-:W-:Y:S02]  /*00c0*/  UIADD3 UR4, UP1, UR4, 0x1f0, URZ ;  /* 0x000001f004047890 */ /* 0x000fe4000ff3e03f */
[----:B------:R-:W-:Y:S02]  /*00d0*/  UIADD3.X UR7, URZ, UR5, URZ, UP0, !UPT ;  /* 0x000000053f077290 */ /* 0x000fe400087fe43f */
[----:B------:R-:W-:-:S07]  /*00e0*/  UIADD3.X UR5, URZ, UR5, URZ, UP1, !UPT ;  /* 0x000000053f057290 */ /* 0x000fce0008ffe43f */
[----:B------:R0:W-:Y:S02]  /*00f0*/  UTMACCTL.PF [UR6] ;  /* 0x00000000060079b9 */ /* 0x0001e40008040000 */
[----:B------:R0:W-:Y:S02]  /*0100*/  UTMACCTL.PF [UR4] ;  /* 0x00000000040079b9 */ /* 0x0001e40008040000 */
[----:B0-----:R-:W-:Y:S01]  /*0110*/  NOP ;  /* 0x0000000000007918 */ /* 0x001fe20000000000 */
.L_x_1:
[----:B------:R-:W-:Y:S05]  /*0120*/  BSYNC B0 ;  /* 0x0000000000007941 */ /* 0x000fea0003800000 */
.L_x_0:
[----:B------:R-:W0:Y:S02]  /*0130*/  SHFL.IDX PT, R3, R0, RZ, 0x1f ;  /* 0x00001fff00037589 */ /* 0x000e2400000e0000 */
[----:B0-----:R-:W-:-:S13]  /*0140*/  ISETP.NE.AND P0, PT, R3, RZ, PT ;  /* 0x000000ff0300720c */ /* 0x001fda0003f05270 */
[----:B------:R-:W-:Y:S05]  /*0150*/  @P0 BRA `(.L_x_2) ;  /* 0x0000000000500947 */ /* 0x000fea0003800000 */
[----:B------:R-:W0:Y:S01]  /*0160*/  S2UR UR8, SR_CgaCtaId ;  /* 0x00000000000879c3 */ /* 0x000e220000008800 */
[----:B------:R-:W-:Y:S01]  /*0170*/  UMOV UR4, 0x400 ;  /* 0x0000040000047882 */ /* 0x000fe20000000000 */
[----:B------:R-:W-:Y:S01]  /*0180*/  UMOV UR5, 0x1 ;  /* 0x0000000100057882 */ /* 0x000fe20000000000 */
[----:B------:R-:W-:Y:S01]  /*0190*/  UMOV UR6, 0x80 ;  /* 0x0000008000067882 */ /* 0x000fe20000000000 */
[----:B------:R-:W-:Y:S01]  /*01a0*/  ELECT P0, URZ, PT ;  /* 0x00000000003f782f */ /* 0x000fe20003800000 */
[----:B------:R-:W-:-:S04]  /*01b0*/  UIADD3 UR6, -UR6, 0x100000, URZ ;  /* 0x0010000006067890 */ /* 0x000fc8000fffe13f */
[----:B------:R-:W-:Y:S02]  /*01c0*/  USHF.L.U32 UR7, UR6, 0xb, URZ ;  /* 0x0000000b06077899 */ /* 0x000fe4000800063f */
[----:B------:R-:W-:Y:S02]  /*01d0*/  USHF.L.U32 UR6, UR6, 0x1, URZ ;  /* 0x0000000106067899 */ /* 0x000fe4000800063f */
[----:B0-----:R-:W-:Y:S02]  /*01e0*/  ULEA UR8, UR8, UR4, 0x18 ;  /* 0x0000000408087291 */ /* 0x001fe4000f8ec03f */
[----:B------:R-:W-:-:S04]  /*01f0*/  UIADD3 UR4, -UR5, 0x100000, URZ ;  /* 0x0010000005047890 */ /* 0x000fc8000fffe13f */
[----:B------:R-:W-:Y:S02]  /*0200*/  USHF.L.U32 UR5, UR4, 0xb, URZ ;  /* 0x0000000b04057899 */ /* 0x000fe4000800063f */
[----:B------:R-:W-:Y:S01]  /*0210*/  USHF.L.U32 UR4, UR4, 0x1, URZ ;  /* 0x0000000104047899 */ /* 0x000fe2000800063f */
[----:B------:R-:W0:Y:S11]  /*0220*/  FENCE.VIEW.ASYNC.S ;  /* 0x00000000000073c6 */ /* 0x000e360000000000 */
[----:B0-----:R0:W1:Y:S01]  /*0230*/  SYNCS.EXCH.64 URZ, [UR8], UR4 ;  /* 0x00000004083f75b2 */ /* 0x0010620008000100 */
[----:B------:R0:W2:Y:S01]  /*0240*/  SYNCS.EXCH.64 URZ, [UR8+0x18], UR6 ;  /* 0x00001806083f75b2 */ /* 0x0000a20008000100 */
[----:B------:R0:W3:Y:S01]  /*0250*/  SYNCS.EXCH.64 URZ, [UR8+0x8], UR4 ;  /* 0x00000804083f75b2 */ /* 0x0000e20008000100 */
[----:B------:R0:W4:Y:S01]  /*0260*/  SYNCS.EXCH.64 URZ, [UR8+0x20], UR6 ;  /* 0x00002006083f75b2 */ /* 0x0001220008000100 */
[----:B------:R0:W0:Y:S01]  /*0270*/  SYNCS.EXCH.64 URZ, [UR8+0x10], UR4 ;  /* 0x00001004083f75b2 */ /* 0x0000220008000100 */
[----:B------:R0:W0:Y:S01]  /*0280*/  SYNCS.EXCH.64 URZ, [UR8+0x28], UR6 ;  /* 0x00002806083f75b2 */ /* 0x0000220008000100 */
[----:B------:R-:W-:Y:S01]  /*0290*/  NOP ;  /* 0x0000000000007918 */ /* 0x000fe20000000000 */
.L_x_2:
[----:B------:R-:W5:Y:S01]  /*02a0*/  SHFL.IDX PT, R6, R0, RZ, 0x1f ;  /* 0x00001fff00067589 */ /* 0x000f6200000e0000 */
[----:B------:R-:W-:Y:S01]  /*02b0*/  ELECT P0, URZ, PT ;  /* 0x00000000003f782f */ /* 0x000fe20003800000 */
[----:B------:R-:W-:Y:S01]  /*02c0*/  NOP ;  /* 0x0000000000007918 */ /* 0x000fe20000000000 */
[----:B------:R-:W-:Y:S01]  /*02d0*/  ELECT P1, URZ, PT ;  /* 0x00000000003f782f */ /* 0x000fe20003820000 */
[----:B------:R1:W2:Y:S01]  /*02e0*/  SHFL.IDX PT, R3, R0, RZ, 0x1f ;  /* 0x00001fff00037589 */ /* 0x0002a200000e0000 */
[----:B0-----:R-:W-:Y:S01]  /*02f0*/  UMOV UR4, 0x20 ;  /* 0x0000002000047882 */ /* 0x001fe20000000000 */
[----:B------:R-:W-:Y:S01]  /*0300*/  UMOV UR11, 0x80 ;  /* 0x00000080000b7882 */ /* 0x000fe20000000000 */
[----:B------:R-:W-:Y:S01]  /*0310*/  NOP ;  /* 0x0000000000007918 */ /* 0x000fe20000000000 */
[----:B------:R-:W0:Y:S01]  /*0320*/  SHFL.IDX PT, R4, R4, RZ, 0x1f ;  /* 0x00001fff04047589 */ /* 0x000e2200000e0000 */
[C---:B------:R-:W-:Y:S01]  /*0330*/  VIADD R33, R5.reuse, 0xffffffff ;  /* 0xffffffff05217836 */ /* 0x040fe20000000000 */
[----:B------:R-:W-:Y:S01]  /*0340*/  ULDC.64 UR20, c[0x0][0x208] ;  /* 0x0000820000147ab9 */ /* 0x000fe20000000a00 */
[----:B------:R-:W-:-:S02]  /*0350*/  ISETP.NE.AND P2, PT, R5, RZ, PT ;  /* 0x000000ff0500720c */ /* 0x000fc40003f45270 */
[----:B-1----:R-:W-:Y:S02]  /*0360*/  SHF.R.S32.HI R0, RZ, 0x1f, R11 ;  /* 0x0000001fff007819 */ /* 0x002fe4000001140b */
[----:B------:R-:W-:Y:S02]  /*0370*/  ISETP.GE.U32.AND P3, PT, R33, 0x2, PT ;  /* 0x000000022100780c */ /* 0x000fe40003f66070 */
[----:B------:R-:W-:-:S04]  /*0380*/  LEA.HI R0, R0, R11, RZ, 0x7 ;  /* 0x0000000b00007211 */ /* 0x000fc800078f38ff */
[----:B------:R-:W-:Y:S02]  /*0390*/  LOP3.LUT R0, R0, 0xffffff80, RZ, 0xc0, !PT ;  /* 0xffffff8000007812 */ /* 0x000fe400078ec0ff */
[----:B-----5:R-:W-:-:S03]  /*03a0*/  ISETP.NE.OR P0, PT, R6, RZ, !P0 ;  /* 0x000000ff0600720c */ /* 0x020fc60004705670 */
[----:B------:R-:W-:Y:S01]  /*03b0*/  IMAD.IADD R10, R11, 0x1, -R0 ;  /* 0x000000010b0a7824 */ /* 0x000fe200078e0a00 */
[----:B--2---:R-:W-:Y:S02]  /*03c0*/  ISETP.NE.OR P1, PT, R3, RZ, !P1 ;  /* 0x000000ff0300720c */ /* 0x004fe40004f25670 */
[----:B------:R-:W-:Y:S02]  /*03d0*/  SHF.R.S32.HI R3, RZ, 0x1f, R2 ;  /* 0x0000001fff037819 */ /* 0x000fe40000011402 */
[----:B0-----:R-:W-:Y:S02]  /*03e0*/  R2UR UR15, R4 ;  /* 0x00000000040f72ca */ /* 0x001fe400000e0000 */
[----:B------:R-:W-:-:S03]  /*03f0*/  LEA.HI R3, R3, R2, RZ, 0x2 ;  /* 0x0000000203037211 */ /* 0x000fc600078f10ff */
[----:B------:R-:W-:Y:S01]  /*0400*/  VOTEU.ALL UP0, P0 ;  /* 0x00000000003f7886 */ /* 0x000fe20000000000 */
[----:B------:R-:W-:-:S03]  /*0410*/  LOP3.LUT R3, R3, 0xfffffffc, RZ, 0xc0, !PT ;  /* 0xfffffffc03037812 */ /* 0x000fc600078ec0ff */
[----:B------:R-:W-:Y:S01]  /*0420*/  VOTEU.ALL UP1, P1 ;  /* 0x00000000003f7886 */ /* 0x000fe20000820000 */
[----:B------:R-:W0:Y:S01]  /*0430*/  @!UP0 S2UR UR7, SR_CgaCtaId ;  /* 0x00000000000789c3 */ /* 0x000e220000008800 */
[----:B------:R-:W-:Y:S01]  /*0440*/  @!UP0 UMOV UR6, 0x400 ;  /* 0x0000040000068882 */ /* 0x000fe20000000000 */
[----:B------:R-:W-:-:S04]  /*0450*/  @!UP0 UIADD3 UR4, -UR4, 0x100000, URZ ;  /* 0x0010000004048890 */ /* 0x000fc8000fffe13f */
[----:B------:R-:W-:Y:S02]  /*0460*/  @!UP0 USHF.L.U32 UR5, UR4, 0xb, URZ ;  /* 0x0000000b04058899 */ /* 0x000fe4000800063f */
[----:B------:R-:W-:Y:S01]  /*0470*/  @!UP0 USHF.L.U32 UR4, UR4, 0x1, URZ ;  /* 0x0000000104048899 */ /* 0x000fe2000800063f */
[----:B------:R-:W-:Y:S01]  /*0480*/  IMAD.IADD R20, R2, 0x1, -R3 ;  /* 0x0000000102147824 */ /* 0x000fe200078e0a03 */
[----:B------:R-:W-:Y:S01]  /*0490*/  @!UP1 UMOV UR9, 0x400 ;  /* 0x0000040000099882 */ /* 0x000fe20000000000 */
[----:B------:R-:W-:Y:S01]  /*04a0*/  VOTEU.ALL UP2, P1 ;  /* 0x00000000003f7886 */ /* 0x000fe20000840000 */
[----:B------:R-:W-:Y:S01]  /*04b0*/  VOTEU.ALL UP3, P1 ;  /* 0x00000000003f7886 */ /* 0x000fe20000860000 */
[----:B------:R-:W-:Y:S01]  /*04c0*/  VOTEU.ALL UP4, P1 ;  /* 0x00000000003f7886 */ /* 0x000fe20000880000 */
[----:B------:R-:W1:Y:S01]  /*04d0*/  @!UP1 S2UR UR10, SR_CgaCtaId ;  /* 0x00000000000a99c3 */ /* 0x000e620000008800 */
[----:B------:R-:W-:Y:S01]  /*04e0*/  VOTEU.ALL UP5, P1 ;  /* 0x00000000003f7886 */ /* 0x000fe200008a0000 */
[----:B0-----:R-:W-:-:S02]  /*04f0*/  @!UP0 ULEA UR8, UR7, UR6, 0x18 ;  /* 0x0000000607088291 */ /* 0x001fc4000f8ec03f */
[----:B------:R-:W-:-:S04]  /*0500*/  @!UP1 UIADD3 UR6, -UR11, 0x100000, URZ ;  /* 0x001000000b069890 */ /* 0x000fc8000fffe13f */
[----:B------:R-:W-:Y:S02]  /*0510*/  @!UP1 USHF.L.U32 UR7, UR6, 0xb, URZ ;  /* 0x0000000b06079899 */ /* 0x000fe4000800063f */
[----:B------:R-:W-:Y:S01]  /*0520*/  @!UP1 USHF.L.U32 UR6, UR6, 0x1, URZ ;  /* 0x0000000106069899 */ /* 0x000fe2000800063f */
[----:B------:R-:W-:Y:S01]  /*0530*/  VOTEU.ALL UP0, P0 ;  /* 0x00000000003f7886 */ /* 0x000fe20000000000 */
[----:B-1----:R-:W-:Y:S01]  /*0540*/  @!UP1 ULEA UR9, UR10, UR9, 0x18 ;  /* 0x000000090a099291 */ /* 0x002fe2000f8ec03f */
[----:B------:R-:W-:Y:S02]  /*0550*/  VOTEU.ALL UP1, P0 ;  /* 0x00000000003f7886 */ /* 0x000fe40000020000 */
[----:B------:R-:W-:Y:S01]  /*0560*/  ULDC.64 UR10, c[0x0][0x598] ;  /* 0x00016600000a7ab9 */ /* 0x000fe20000000a00 */
[----:B------:R-:W-:Y:S01]  /*0570*/  ISETP.NE.AND P0, PT, R20, 0x3, PT ;  /* 0x000000031400780c */ /* 0x000fe20003f05270 */
[----:B------:R-:W0:Y:S02]  /*0580*/  FENCE.VIEW.ASYNC.S ;  /* 0x00000000000073c6 */ /* 0x000e240000000000 */
[----:B0-----:R0:W3:Y:S01]  /*0590*/  @!UP0 SYNCS.EXCH.64 URZ, [UR8+0x60], UR4 ;  /* 0x00006004083f85b2 */ /* 0x0010e20008000100 */
[----:B------:R-:W-:-:S02]  /*05a0*/  ISETP.NE.U32.AND P1, PT, RZ, UR10, PT ;  /* 0x0000000aff007c0c */ /* 0x000fc4000bf25070 */
[----:B------:R-:W-:Y:S02]  /*05b0*/  ISETP.EQ.OR P0, PT, R20, RZ, !P0 ;  /* 0x000000ff1400720c */ /* 0x000fe40004702670 */
[----:B------:R-:W-:Y:S02]  /*05c0*/  ISETP.NE.AND.EX P1, PT, RZ, UR11, PT, P1 ;  /* 0x0000000bff007c0c */ /* 0x000fe4000bf25310 */
[----:B------:R-:W-:-:S04]  /*05d0*/  ISETP.EQ.AND P0, PT, R5, RZ, P0 ;  /* 0x000000ff0500720c */ /* 0x000fc80000702270 */
[----:B------:R-:W-:-:S04]  /*05e0*/  SEL R7, RZ, 0x1, !P0 ;  /* 0x00000001ff077807 */ /* 0x000fc80004000000 */
[----:B------:R-:W-:Y:S01]  /*05f0*/  SEL R7, R7, 0x2, P3 ;  /* 0x0000000207077807 */ /* 0x000fe20001800000 */
[----:B------:R0:W3:Y:S01]  /*0600*/  @!UP1 SYNCS.EXCH.64 URZ, [UR8+0x68], UR4 ;  /* 0x00006804083f95b2 */ /* 0x0000e20008000100 */
[----:B------:R-:W-:Y:S01]  /*0610*/  NOP ;  /* 0x0000000000007918 */ /* 0x000fe20000000000 */
[----:B------:R0:W3:Y:S01]  /*0620*/  @!UP2 SYNCS.EXCH.64 URZ, [UR9+0x40], UR6 ;  /* 0x00004006093fa5b2 */ /* 0x0000e20008000100 */
[----:B------:R0:W3:Y:S01]  /*0630*/  @!UP3 SYNCS.EXCH.64 URZ, [UR9+0x48], UR6 ;  /* 0x00004806093fb5b2 */ /* 0x0000e20008000100 */
[----:B------:R0:W3:Y:S01]  /*0640*/  @!UP4 SYNCS.EXCH.64 URZ, [UR9+0x50], UR6 ;  /* 0x00005006093fc5b2 */ /* 0x0000e20008000100 */
[----:B------:R0:W3:Y:S01]  /*0650*/  @!UP5 SYNCS.EXCH.64 URZ, [UR9+0x58], UR6 ;  /* 0x00005806093fd5b2 */ /* 0x0000e20008000100 */
[----:B------:R-:W-:Y:S01]  /*0660*/  NOP ;  /* 0x0000000000007918 */ /* 0x000fe20000000000 */
[----:B---34-:R-:W-:Y:S06]  /*0670*/  BAR.SYNC.DEFER_BLOCKING 0x0 ;  /* 0x0000000000007b1d */ /* 0x018fec0000010000 */
[----:B0-----:R-:W-:Y:S05]  /*0680*/  @!P1 BRA `(.L_x_3) ;  /* 0x00000000001c9947 */ /* 0x001fea0003800000 */
[----:B------:R-:W0:Y:S02]  /*0690*/  LDC.64 R2, c[0x0][0x598] ;  /* 0x00016600ff027b82 */ /* 0x000e240000000a00 */
[----:B0-----:R-:W2:Y:S02]  /*06a0*/  LDG.E.64 R2, desc[UR20][R2.64] ;  /* 0x0000001402027981 */ /* 0x001ea4000c1e1b00 */
[----:B--2---:R-:W-:-:S04]  /*06b0*/  ISETP.NE.U32.AND P0, PT, R2, RZ, PT ;  /* 0x000000ff0200720c */ /* 0x004fc80003f05070 */
[----:B------:R-:W-:-:S13]  /*06c0*/  ISETP.NE.AND.EX P0, PT, R3, RZ, PT, P0 ;  /* 0x000000ff0300720c */ /* 0x000fda0003f05300 */
[----:B------:R-:W-:Y:S05]  /*06d0*/  @!P0 BRA `(.L_x_3) ;  /* 0x0000000000088947 */ /* 0x000fea0003800000 */
[----:B------:R2:W5:Y:S01]  /*06e0*/  LD.E R12, desc[UR20][R2.64] ;  /* 0x00000014020c7980 */ /* 0x000562000c101900 */
[----:B------:R-:W-:Y:S05]  /*06f0*/  BRA `(.L_x_4) ;  /* 0x0000000000207947 */ /* 0x000fea0003800000 */
.L_x_3:
[----:B------:R-:W-:Y:S02]  /*0700*/  ULDC.64 UR4, c[0x0][0x588] ;  /* 0x0001620000047ab9 */ /* 0x000fe40000000a00 */
[----:B------:R-:W-:-:S04]  /*0710*/  ISETP.NE.U32.AND P0, PT, RZ, UR4, PT ;  /* 0x00000004ff007c0c */ /* 0x000fc8000bf05070 */
[----:B------:R-:W-:-:S13]  /*0720*/  ISETP.NE.AND.EX P0, PT, RZ, UR5, PT, P0 ;  /* 0x00000005ff007c0c */ /* 0x000fda000bf05300 */
[----:B------:R-:W-:Y:S05]  /*0730*/  @!P0 BRA `(.L_x_5) ;  /* 0x00000000000c8947 */ /* 0x000fea0003800000 */
[----:B------:R-:W0:Y:S02]  /*0740*/  LDC.64 R12, c[0x0][0x588] ;  /* 0x00016200ff0c7b82 */ /* 0x000e240000000a00 */
[----:B0-----:R1:W5:Y:S01]  /*0750*/  LDG.E R12, desc[UR20][R12.64] ;  /* 0x000000140c0c7981 */ /* 0x001362000c1e1900 */
[----:B------:R-:W-:Y:S05]  /*0760*/  BRA `(.L_x_4) ;  /* 0x0000000000047947 */ /* 0x000fea0003800000 */
.L_x_5:
[----:B------:R-:W0:Y:S02]  /*0770*/  LDC R12, c[0x0][0x580] ;  /* 0x00016000ff0c7b82 */ /* 0x000e240000000800 */
.L_x_4:
[----:B------:R-:W-:Y:S02]  /*0780*/  ULDC.64 UR4, c[0x0][0x5a0] ;  /* 0x0001680000047ab9 */ /* 0x000fe40000000a00 */
[----:B------:R-:W-:-:S04]  /*0790*/  ISETP.NE.U32.AND P0, PT, RZ, UR4, PT ;  /* 0x00000004ff007c0c */ /* 0x000fc8000bf05070 */
[----:B------:R-:W-:-:S13]  /*07a0*/  ISETP.NE.AND.EX P0, PT, RZ, UR5, PT, P0 ;  /* 0x00000005ff007c0c */ /* 0x000fda000bf05300 */
[----:B------:R-:W-:Y:S05]  /*07b0*/  @!P0 BRA `(.L_x_6) ;  /* 0x00000000001c8947 */ /* 0x000fea0003800000 */
[----:B--2---:R-:W2:Y:S02]  /*07c0*/  LDC.64 R2, c[0x0][0x5a0] ;  /* 0x00016800ff027b82 */ /* 0x004ea40000000a00 */
[----:B--2---:R-:W2:Y:S02]  /*07d0*/  LDG.E.64 R2, desc[UR20][R2.64] ;  /* 0x0000001402027981 */ /* 0x004ea4000c1e1b00 */
[----:B--2---:R-:W-:-:S04]  /*07e0*/  ISETP.NE.U32.AND P0, PT, R2, RZ, PT ;  /* 0x000000ff0200720c */ /* 0x004fc80003f05070 */
[----:B------:R-:W-:-:S13]  /*07f0*/  ISETP.NE.AND.EX P0, PT, R3, RZ, PT, P0 ;  /* 0x000000ff0300720c */ /* 0x000fda0003f05300 */
[----:B------:R-:W-:Y:S05]  /*0800*/  @!P0 BRA `(.L_x_6) ;  /* 0x0000000000088947 */ /* 0x000fea0003800000 */
[----:B-1----:R4:W5:Y:S01]  /*0810*/  LD.E R13, desc[UR20][R2.64] ;  /* 0x00000014020d7980 */ /* 0x002962000c101900 */
[----:B------:R-:W-:Y:S05]  /*0820*/  BRA `(.L_x_7) ;  /* 0x0000000000207947 */ /* 0x000fea0003800000 */
.L_x_6:
[----:B------:R-:W-:Y:S02]  /*0830*/  ULDC.64 UR4, c[0x0][0x590] ;  /* 0x0001640000047ab9 */ /* 0x000fe40000000a00 */
[----:B------:R-:W-:-:S04]  /*0840*/  ISETP.NE.U32.AND P0, PT, RZ, UR4, PT ;  /* 0x00000004ff007c0c */ /* 0x000fc8000bf05070 */
[----:B------:R-:W-:-:S13]  /*0850*/  ISETP.NE.AND.EX P0, PT, RZ, UR5, PT, P0 ;  /* 0x00000005ff007c0c */ /* 0x000fda000bf05300 */
[----:B------:R-:W-:Y:S05]  /*0860*/  @!P0 BRA `(.L_x_8) ;  /* 0x00000000000c8947 */ /* 0x000fea0003800000 */
[----:B--2---:R-:W1:Y:S02]  /*0870*/  LDC.64 R2, c[0x0][0x590] ;  /* 0x00016400ff027b82 */ /* 0x004e640000000a00 */
[----:B-1----:R3:W5:Y:S01]  /*0880*/  LDG.E R13, desc[UR20][R2.64] ;  /* 0x00000014020d7981 */ /* 0x002762000c1e1900 */
[----:B------:R-:W-:Y:S05]  /*0890*/  BRA `(.L_x_7) ;  /* 0x0000000000047947 */ /* 0x000fea0003800000 */
.L_x_8:
[----:B-1----:R-:W1:Y:S02]  /*08a0*/  LDC R13, c[0x0][0x584] ;  /* 0x00016100ff0d7b82 */ /* 0x002e640000000800 */
.L_x_7:
[----:B------:R-:W0:Y:S01]  /*08b0*/  LDC R0, c[0x0][0x65c] ;  /* 0x00019700ff007b82 */ /* 0x000e220000000800 */
[----:B------:R-:W2:Y:S01]  /*08c0*/  S2R R21, SR_CTAID.Y ;  /* 0x0000000000157919 */ /* 0x000ea20000002600 */
[----:B------:R-:W-:Y:S01]  /*08d0*/  ULDC UR8, c[0x0][0x28c] ;  /* 0x0000a30000087ab9 */ /* 0x000fe20000000800 */
[----:B------:R-:W-:Y:S01]  /*08e0*/  ISETP.NE.AND P0, PT, R5, 0x2, PT ;  /* 0x000000020500780c */ /* 0x000fe20003f05270 */
[----:B------:R-:W-:Y:S01]  /*08f0*/  UIADD3 UR8, UR8, 0x1f, URZ ;  /* 0x0000001f08087890 */ /* 0x000fe2000fffe03f */
[----:B------:R-:W1:Y:S01]  /*0900*/  S2R R14, SR_CTAID.X ;  /* 0x00000000000e7919 */ /* 0x000e620000002500 */
[----:B------:R-:W-:Y:S01]  /*0910*/  UMOV UR5, URZ ;  /* 0x0000003f00057c82 */ /* 0x000fe20008000000 */
[----:B------:R-:W-:Y:S01]  /*0920*/  UMOV UR4, URZ ;  /* 0x0000003f00047c82 */ /* 0x000fe20008000000 */
[----:B------:R-:W-:-:S04]  /*0930*/  USHF.R.S32.HI UR9, URZ, 0x1f, UR8 ;  /* 0x0000001f3f097899 */ /* 0x000fc80008011408 */
[----:B------:R-:W-:-:S04]  /*0940*/  ULEA.HI UR9, UR9, UR8, URZ, 0x5 ;  /* 0x0000000809097291 */ /* 0x000fc8000f8f283f */
[----:B------:R-:W-:Y:S01]  /*0950*/  USHF.R.S32.HI UR13, URZ, 0x5, UR9 ;  /* 0x000000053f0d7899 */ /* 0x000fe20008011409 */
[----:B0-----:R-:W-:-:S13]  /*0960*/  ISETP.NE.AND P4, PT, R0, 0x1, PT ;  /* 0x000000010000780c */ /* 0x001fda0003f85270 */
[----:B------:R-:W1:Y:S01]  /*0970*/  @P4 LDC R15, c[0x0][0x10] ;  /* 0x00000400ff0f4b82 */ /* 0x000e620000000800 */
[----:B--234-:R-:W-:Y:S02]  /*0980*/  @P4 IMAD.MOV.U32 R2, RZ, RZ, R21 ;  /* 0x000000ffff024224 */ /* 0x01cfe400078e0015 */
[----:B------:R-:W-:Y:S02]  /*0990*/  @P4 IMAD.MOV.U32 R3, RZ, RZ, RZ ;  /* 0x000000ffff034224 */ /* 0x000fe400078e00ff */
[----:B------:R-:W-:-:S03]  /*09a0*/  @P4 IMAD.MOV.U32 R5, RZ, RZ, RZ ;  /* 0x000000ffff054224 */ /* 0x000fc600078e00ff */
[----:B------:R-:W0:Y:S01]  /*09b0*/  @!P4 LDC R9, c[0x0][0xc] ;  /* 0x00000300ff09cb82 */ /* 0x000e220000000800 */
[----:B------:R-:W-:Y:S01]  /*09c0*/  ULDC UR6, c[0x0][0xc] ;  /* 0x0000030000067ab9 */ /* 0x000fe20000000800 */
[----:B------:R-:W-:Y:S02]  /*09d0*/  ULDC UR7, c[0x0][0x10] ;  /* 0x0000040000077ab9 */ /* 0x000fe40000000800 */
[----:B------:R-:W-:-:S04]  /*09e0*/  UIMAD.WIDE.U32 UR6, UR6, UR7, URZ ;  /* 0x00000007060672a5 */ /* 0x000fc8000f8e003f */
[----:B------:R-:W2:Y:S01]  /*09f0*/  LDC R8, c[0x0][0x14] ;  /* 0x00000500ff087b82 */ /* 0x000ea20000000800 */
[----:B-1----:R-:W-:-:S04]  /*0a00*/  @P4 IMAD.WIDE.U32 R2, R14, R15, R2 ;  /* 0x0000000f0e024225 */ /* 0x002fc800078e0002 */
[----:B------:R-:W-:Y:S02]  /*0a10*/  IMAD.MOV.U32 R15, RZ, RZ, RZ ;  /* 0x000000ffff0f7224 */ /* 0x000fe400078e00ff */
[----:B------:R-:W-:Y:S02]  /*0a20*/  @P4 IMAD.IADD R3, R3, 0x1, R5 ;  /* 0x0000000103034824 */ /* 0x000fe400078e0205 */
[----:B0-----:R-:W-:-:S04]  /*0a30*/  @!P4 IMAD.WIDE.U32 R4, R9, R21, R14 ;  /* 0x000000150904c225 */ /* 0x001fc800078e000e */
[----:B------:R-:W-:Y:S02]  /*0a40*/  @!P4 IMAD.MOV.U32 R2, RZ, RZ, R4 ;  /* 0x000000ffff02c224 */ /* 0x000fe400078e0004 */
[----:B------:R-:W-:Y:S02]  /*0a50*/  @!P4 IMAD.MOV.U32 R3, RZ, RZ, R5 ;  /* 0x000000ffff03c224 */ /* 0x000fe400078e0005 */
[C---:B--2---:R-:W-:Y:S02]  /*0a60*/  IMAD R17, R8.reuse, UR7, RZ ;  /* 0x0000000708117c24 */ /* 0x044fe4000f8e02ff */
[----:B------:R-:W-:Y:S01]  /*0a70*/  IMAD.WIDE.U32 R8, R8, UR6, RZ ;  /* 0x0000000608087c25 */ /* 0x000fe2000f8e00ff */
[----:B------:R-:W-:-:S03]  /*0a80*/  ULDC.64 UR6, c[0x0][0x650] ;  /* 0x0001940000067ab9 */ /* 0x000fc60000000a00 */
[----:B------:R-:W-:Y:S01]  /*0a90*/  IMAD.IADD R0, R9, 0x1, R17 ;  /* 0x0000000109007824 */ /* 0x000fe200078e0211 */
[----:B------:R-:W-:Y:S06]  /*0aa0*/  @P0 BRA `(.L_x_9) ;  /* 0x0000000000200947 */ /* 0x000fec0003800000 */
[----:B------:R-:W-:Y:S01]  /*0ab0*/  UISETP.GE.U32.AND UP0, UPT, UR13, 0x3, UPT ;  /* 0x000000030d00788c */ /* 0x000fe2000bf06070 */
[----:B------:R-:W-:Y:S01]  /*0ac0*/  IADD3 R2, P0, R2, R8, RZ ;  /* 0x0000000802027210 */ /* 0x000fe20007f1e0ff */
[----:B------:R-:W-:-:S04]  /*0ad0*/  UIMAD.WIDE.U32 UR4, UR13, -0x55555555, URZ ;  /* 0xaaaaaaab0d0478a5 */ /* 0x000fc8000f8e003f */
[----:B------:R-:W-:Y:S01]  /*0ae0*/  USHF.R.U32.HI UR5, URZ, 0x1, UR5 ;  /* 0x000000013f057899 */ /* 0x000fe20008011605 */
[----:B------:R-:W-:Y:S02]  /*0af0*/  IMAD.X R3, R0, 0x1, R3, P0 ;  /* 0x0000000100037824 */ /* 0x000fe400000e0603 */
[----:B------:R-:W-:Y:S02]  /*0b00*/  UMOV UR4, URZ ;  /* 0x0000003f00047c82 */ /* 0x000fe40008000000 */
[----:B------:R-:W-:Y:S02]  /*0b10*/  @UP0 ULOP3.LUT UR4, UR5, 0x1, URZ, 0xc0, !UPT ;  /* 0x0000000105040892 */ /* 0x000fe4000f8ec03f */
[----:B------:R-:W-:-:S12]  /*0b20*/  UIMAD UR5, UR5, -0x3, UR13 ;  /* 0xfffffffd050578a4 */ /* 0x000fd8000f8e020d */
.L_x_9:
[----:B------:R-:W-:Y:S01]  /*0b30*/  ISETP.GE.U32.AND P0, PT, R2, UR6, PT ;  /* 0x0000000602007c0c */ /* 0x000fe2000bf06070 */
[----:B------:R-:W-:Y:S01]  /*0b40*/  IMAD.MOV.U32 R6, RZ, RZ, -0x1 ;  /* 0xffffffffff067424 */ /* 0x000fe200078e00ff */
[----:B------:R-:W-:Y:S01]  /*0b50*/  PRMT R16, RZ, 0x7610, R16 ;  /* 0x00007610ff107816 */ /* 0x000fe20000000010 */
[----:B------:R-:W-:Y:S01]  /*0b60*/  IMAD.MOV.U32 R4, RZ, RZ, -0x1 ;  /* 0xffffffffff047424 */ /* 0x000fe200078e00ff */
[----:B------:R-:W-:Y:S01]  /*0b70*/  ISETP.GE.U32.AND.EX P0, PT, R3, UR7, PT, P0 ;  /* 0x0000000703007c0c */ /* 0x000fe2000bf06100 */
[----:B------:R-:W-:-:S12]  /*0b80*/  IMAD.MOV.U32 R5, RZ, RZ, -0x1 ;  /* 0xffffffffff057424 */ /* 0x000fd800078e00ff */
[----:B------:R-:W-:Y:S05]  /*0b90*/  @P0 BRA `(.L_x_10) ;  /* 0x00000004005c0947 */ /* 0x000fea0003800000 */
[----:B------:R-:W0:Y:S01]  /*0ba0*/  LDC.64 R24, c[0x0][0x628] ;  /* 0x00018a00ff187b82 */ /* 0x000e220000000a00 */
[----:B------:R-:W-:Y:S02]  /*0bb0*/  IMAD.MOV.U32 R4, RZ, RZ, R2 ;  /* 0x000000ffff047224 */ /* 0x000fe400078e0002 */
[----:B------:R-:W-:-:S05]  /*0bc0*/  IMAD.MOV.U32 R5, RZ, RZ, R3 ;  /* 0x000000ffff057224 */ /* 0x000fca00078e0003 */
[----:B------:R-:W1:Y:S08]  /*0bd0*/  LDC R6, c[0x0][0x630] ;  /* 0x00018c00ff067b82 */ /* 0x000e700000000800 */
[----:B------:R-:W2:Y:S01]  /*0be0*/  LDC.64 R26, c[0x0][0x620] ;  /* 0x00018800ff1a7b82 */ /* 0x000ea20000000a00 */
[----:B0-----:R-:W-:-:S04]  /*0bf0*/  ISETP.NE.U32.AND P0, PT, R24, RZ, PT ;  /* 0x000000ff1800720c */ /* 0x001fc80003f05070 */
[----:B------:R-:W-:-:S13]  /*0c00*/  ISETP.NE.AND.EX P0, PT, R25, RZ, PT, P0 ;  /* 0x000000ff1900720c */ /* 0x000fda0003f05300 */
[----:B-12---:R-:W-:Y:S05]  /*0c10*/  @!P0 BRA `(.L_x_11) ;  /* 0x0000000000288947 */ /* 0x006fea0003800000 */
[----:B------:R-:W0:Y:S02]  /*0c20*/  LDC R19, c[0x0][0x634] ;  /* 0x00018d00ff137b82 */ /* 0x000e240000000800 */
[----:B0-----:R-:W-:-:S05]  /*0c30*/  IADD3 R19, P0, R2, R19, RZ ;  /* 0x0000001302137210 */ /* 0x001fca0007f1e0ff */
[----:B------:R-:W-:-:S04]  /*0c40*/  IMAD.X R23, RZ, RZ, R3, P0 ;  /* 0x000000ffff177224 */ /* 0x000fc800000e0603 */
[----:B------:R-:W-:-:S04]  /*0c50*/  IMAD.WIDE.U32 R4, R23, R24, RZ ;  /* 0x0000001817047225 */ /* 0x000fc800078e00ff */
[----:B------:R-:W-:-:S04]  /*0c60*/  IMAD.WIDE.U32 R16, P0, R19, R25, R4 ;  /* 0x0000001913107225 */ /* 0x000fc80007800004 */
[----:B------:R-:W-:-:S04]  /*0c70*/  IMAD.WIDE.U32 R4, R19, R24, RZ ;  /* 0x0000001813047225 */ /* 0x000fc800078e00ff */
[----:B------:R-:W-:Y:S01]  /*0c80*/  IMAD.X R19, RZ, RZ, RZ, P0 ;  /* 0x000000ffff137224 */ /* 0x000fe200000e06ff */
[----:B------:R-:W-:Y:S01]  /*0c90*/  IADD3 RZ, P0, R5, R16, RZ ;  /* 0x0000001005ff7210 */ /* 0x000fe20007f1e0ff */
[----:B------:R-:W-:-:S04]  /*0ca0*/  IMAD.MOV.U32 R18, RZ, RZ, R17 ;  /* 0x000000ffff127224 */ /* 0x000fc800078e0011 */
[----:B------:R-:W-:-:S08]  /*0cb0*/  IMAD.WIDE.U32.X R4, R23, R25, R18, P0 ;  /* 0x0000001917047225 */ /* 0x000fd000000e0412 */
.L_x_11:
[--C-:B------:R-:W-:Y:S01]  /*0cc0*/  SHF.R.U64 R32, R4, R6, R5.reuse ;  /* 0x0000000604207219 */ /* 0x100fe20000001205 */
[----:B------:R-:W0:Y:S01]  /*0cd0*/  LDC.64 R28, c[0x0][0x640] ;  /* 0x00019000ff1c7b82 */ /* 0x000e220000000a00 */
[----:B------:R-:W-:Y:S01]  /*0ce0*/  I2FP.F32.U32 R4, R14 ;  /* 0x0000000e00047245 */ /* 0x000fe20000201000 */
[----:B------:R-:W-:Y:S01]  /*0cf0*/  ULDC UR6, c[0x0][0x150] ;  /* 0x0000540000067ab9 */ /* 0x000fe20000000800 */
[----:B------:R-:W-:Y:S02]  /*0d00*/  SHF.R.U32.HI R5, RZ, R6, R5 ;  /* 0x00000006ff057219 */ /* 0x000fe40000011605 */
[----:B------:R-:W-:Y:S01]  /*0d10*/  IADD3 R17, P0, RZ, -R32, RZ ;  /* 0x80000020ff117210 */ /* 0x000fe20007f1e0ff */
[----:B------:R-:W-:Y:S01]  /*0d20*/  FMUL R6, R4, UR6 ;  /* 0x0000000604067c20 */ /* 0x000fe20008400000 */
[----:B------:R-:W-:Y:S01]  /*0d30*/  ULDC UR6, c[0x0][0x154] ;  /* 0x0000550000067ab9 */ /* 0x000fe20000000800 */
[----:B------:R-:W1:Y:S02]  /*0d40*/  LDC R18, c[0x0][0x618] ;  /* 0x00018600ff127b82 */ /* 0x000e640000000800 */
[----:B------:R-:W-:-:S02]  /*0d50*/  IMAD.X R19, RZ, RZ, ~R5, P0 ;  /* 0x000000ffff137224 */ /* 0x000fc400000e0e05 */
[----:B------:R-:W2:Y:S01]  /*0d60*/  F2I.U32.TRUNC.NTZ R6, R6 ;  /* 0x0000000600067305 */ /* 0x000ea2000020f000 */
[----:B------:R-:W-:-:S03]  /*0d70*/  IMAD.WIDE.U32 R4, R17, R26, R2 ;  /* 0x0000001a11047225 */ /* 0x000fc600078e0002 */
[----:B------:R-:W3:Y:S01]  /*0d80*/  LDC R15, c[0x0][0x144] ;  /* 0x00005100ff0f7b82 */ /* 0x000ee20000000800 */
[----:B------:R-:W-:-:S04]  /*0d90*/  IMAD R16, R19, R26, RZ ;  /* 0x0000001a13107224 */ /* 0x000fc800078e02ff */
[----:B------:R-:W-:-:S03]  /*0da0*/  IMAD R17, R17, R27, R16 ;  /* 0x0000001b11117224 */ /* 0x000fc600078e0210 */
[----:B------:R-:W4:Y:S01]  /*0db0*/  LDC R22, c[0x0][0x608] ;  /* 0x00018200ff167b82 */ /* 0x000f220000000800 */
[----:B------:R-:W-:Y:S01]  /*0dc0*/  IMAD.IADD R17, R5, 0x1, R17 ;  /* 0x0000000105117824 */ /* 0x000fe200078e0211 */
[----:B0-----:R-:W-:Y:S01]  /*0dd0*/  ISETP.NE.U32.AND P0, PT, R28, RZ, PT ;  /* 0x000000ff1c00720c */ /* 0x001fe20003f05070 */
[----:B--2---:R-:W-:-:S03]  /*0de0*/  IMAD.MOV R5, RZ, RZ, -R6 ;  /* 0x000000ffff057224 */ /* 0x004fc600078e0a06 */
[----:B------:R-:W-:Y:S02]  /*0df0*/  ISETP.NE.AND.EX P0, PT, R29, RZ, PT, P0 ;  /* 0x000000ff1d00720c */ /* 0x000fe40003f05300 */
[----:B------:R-:W0:Y:S01]  /*0e00*/  LDC R19, c[0x0][0x658] ;  /* 0x00019600ff137b82 */ /* 0x000e220000000800 */
[-CC-:B-1----:R-:W-:Y:S02]  /*0e10*/  SHF.R.U64 R26, R4, R18.reuse, R17.reuse ;  /* 0x00000012041a7219 */ /* 0x182fe40000001211 */
[----:B------:R-:W-:Y:S02]  /*0e20*/  I2FP.F32.U32 R4, R21 ;  /* 0x0000001500047245 */ /* 0x000fe40000201000 */
[----:B------:R-:W-:Y:S01]  /*0e30*/  SHF.R.U32.HI R17, RZ, R18, R17 ;  /* 0x00000012ff117219 */ /* 0x000fe20000011611 */
[----:B------:R-:W-:Y:S02]  /*0e40*/  IMAD.MOV.U32 R18, RZ, RZ, 0x1 ;  /* 0x00000001ff127424 */ /* 0x000fe400078e00ff */
[----:B------:R-:W1:Y:S01]  /*0e50*/  LDC R24, c[0x0][0x148] ;  /* 0x00005200ff187b82 */ /* 0x000e620000000800 */
[----:B---3--:R-:W-:-:S02]  /*0e60*/  IMAD R6, R15, R5, R14 ;  /* 0x000000050f067224 */ /* 0x008fc400078e020e */
[----:B------:R-:W-:Y:S01]  /*0e70*/  FMUL R5, R4, UR6 ;  /* 0x0000000604057c20 */ /* 0x000fe20008400000 */
[----:B------:R-:W-:-:S04]  /*0e80*/  IMAD.MOV.U32 R4, RZ, RZ, -0x1 ;  /* 0xffffffffff047424 */ /* 0x000fc800078e00ff */
[----:B------:R-:W2:Y:S01]  /*0e90*/  LDC R25, c[0x0][0x600] ;  /* 0x00018000ff197b82 */ /* 0x000ea20000000800 */
[-CC-:B----4-:R-:W-:Y:S02]  /*0ea0*/  SHF.R.U64 R34, R26, R22.reuse, R17.reuse ;  /* 0x000000161a227219 */ /* 0x190fe40000001211 */
[----:B------:R-:W-:Y:S02]  /*0eb0*/  SHF.R.U32.HI R14, RZ, R22, R17 ;  /* 0x00000016ff0e7219 */ /* 0x000fe40000011611 */
[----:B------:R3:W4:Y:S03]  /*0ec0*/  F2I.U32.TRUNC.NTZ R22, R5 ;  /* 0x0000000500167305 */ /* 0x000726000020f000 */
[----:B------:R-:W1:Y:S01]  /*0ed0*/  LDC R27, c[0x0][0x648] ;  /* 0x00019200ff1b7b82 */ /* 0x000e620000000800 */
[-C--:B0-----:R-:W-:Y:S02]  /*0ee0*/  SHF.R.U64 R36, R34, R19.reuse, R14 ;  /* 0x0000001322247219 */ /* 0x081fe4000000120e */
[----:B------:R-:W-:-:S02]  /*0ef0*/  SHF.L.U32 R4, R4, R19, RZ ;  /* 0x0000001304047219 */ /* 0x000fc400000006ff */
[-C--:B------:R-:W-:Y:S02]  /*0f00*/  SHF.R.U32.HI R14, RZ, R19.reuse, R14 ;  /* 0x00000013ff0e7219 */ /* 0x080fe4000001160e */
[----:B------:R-:W-:Y:S01]  /*0f10*/  SHF.L.U32 R18, R18, R19, RZ ;  /* 0x0000001312127219 */ /* 0x000fe200000006ff */
[----:B------:R-:W0:Y:S01]  /*0f20*/  LDC R31, c[0x0][0x638] ;  /* 0x00018e00ff1f7b82 */ /* 0x000e220000000800 */
[----:B------:R-:W-:Y:S01]  /*0f30*/  LOP3.LUT R19, RZ, R4, RZ, 0x33, !PT ;  /* 0x00000004ff137212 */ /* 0x000fe200078e33ff */
[----:B------:R-:W-:Y:S02]  /*0f40*/  IMAD.MOV.U32 R4, RZ, RZ, R36 ;  /* 0x000000ffff047224 */ /* 0x000fe400078e0024 */
[----:B---3--:R-:W-:-:S04]  /*0f50*/  IMAD.MOV.U32 R5, RZ, RZ, R14 ;  /* 0x000000ffff057224 */ /* 0x008fc800078e000e */
[----:B------:R-:W3:Y:S01]  /*0f60*/  LDC R30, c[0x0][0x610] ;  /* 0x00018400ff1e7b82 */ /* 0x000ee20000000800 */
[----:B----4-:R-:W-:Y:S05]  /*0f70*/  @!P0 BRA `(.L_x_12) ;  /* 0x0000000000288947 */ /* 0x010fea0003800000 */
[----:B------:R-:W4:Y:S02]  /*0f80*/  LDC R17, c[0x0][0x64c] ;  /* 0x00019300ff117b82 */ /* 0x000f240000000800 */
[----:B----4-:R-:W-:-:S05]  /*0f90*/  IADD3 R17, P0, R36, R17, RZ ;  /* 0x0000001124117210 */ /* 0x010fca0007f1e0ff */
        /* <DEDUP_REMOVED lines=8> */
.L_x_12:
[----:B-1----:R-:W-:Y:S01]  /*1020*/  SHF.R.U64 R4, R4, R27, R5 ;  /* 0x0000001b04047219 */ /* 0x002fe20000001205 */
[----:B--2---:R-:W-:Y:S01]  /*1030*/  VIADD R5, R25, 0xffffffff ;  /* 0xffffffff19057836 */ /* 0x004fe20000000000 */
[----:B------:R-:W-:Y:S01]  /*1040*/  LOP3.LUT R19, R34, R19, RZ, 0xc0, !PT ;  /* 0x0000001322137212 */ /* 0x000fe200078ec0ff */
[----:B------:R-:W-:Y:S02]  /*1050*/  IMAD.MOV R22, RZ, RZ, -R22 ;  /* 0x000000ffff167224 */ /* 0x000fe400078e0a16 */
[----:B------:R-:W-:Y:S01]  /*1060*/  IMAD.MOV R14, RZ, RZ, -R4 ;  /* 0x000000ffff0e7224 */ /* 0x000fe200078e0a04 */
[----:B------:R-:W-:Y:S01]  /*1070*/  LOP3.LUT R5, R26, R5, RZ, 0xc0, !PT ;  /* 0x000000051a057212 */ /* 0x000fe200078ec0ff */
[----:B------:R-:W-:Y:S02]  /*1080*/  IMAD R19, R18, R4, R19 ;  /* 0x0000000412137224 */ /* 0x000fe400078e0213 */
[----:B------:R-:W-:Y:S02]  /*1090*/  @P4 IMAD R6, R24, R22, R21 ;  /* 0x0000001618064224 */ /* 0x000fe400078e0215 */
[----:B0-----:R-:W-:-:S02]  /*10a0*/  IMAD R4, R14, R31, R36 ;  /* 0x0000001f0e047224 */ /* 0x001fc400078e0224 */
[----:B---3--:R-:W-:Y:S02]  /*10b0*/  IMAD R6, R19, R30, R6 ;  /* 0x0000001e13067224 */ /* 0x008fe400078e0206 */
[----:B------:R-:W-:Y:S02]  /*10c0*/  IMAD R5, R4, R25, R5 ;  /* 0x0000001904057224 */ /* 0x000fe400078e0205 */
[----:B------:R-:W-:-:S03]  /*10d0*/  IMAD.MOV.U32 R16, RZ, RZ, 0x1 ;  /* 0x00000001ff107424 */ /* 0x000fc600078e00ff */
[----:B------:R-:W-:Y:S02]  /*10e0*/  SEL R4, R5, R6, !P4 ;  /* 0x0000000605047207 */ /* 0x000fe40006000000 */
[----:B------:R-:W-:Y:S01]  /*10f0*/  SEL R6, R6, R5, !P4 ;  /* 0x0000000506067207 */ /* 0x000fe20006000000 */
[----:B------:R-:W-:-:S07]  /*1100*/  IMAD.MOV.U32 R5, RZ, RZ, R32 ;  /* 0x000000ffff057224 */ /* 0x000fce00078e0020 */
.L_x_10:
[----:B------:R-:W-:Y:S05]  /*1110*/  @!P2 BRA `(.L_x_13) ;  /* 0x0000004000b8a947 */ /* 0x000fea0003800000 */
[----:B------:R-:W-:-:S13]  /*1120*/  ISETP.GT.U32.AND P0, PT, R33, 0x1, PT ;  /* 0x000000012100780c */ /* 0x000fda0003f04070 */
[----:B------:R-:W-:Y:S05]  /*1130*/  @P0 EXIT ;  /* 0x000000000000094d */ /* 0x000fea0003800000 */
.L_x_14:
[----:B------:R-:W-:-:S08]  /*1140*/  NOP ;  /* 0x0000000000007918 */ /* 0x000fd00000000000 */
[----:B------:R-:W0:Y:S02]  /*1150*/  USETMAXREG.TRY_ALLOC.CTAPOOL UP0, 0xe8 ;  /* 0x000000e8000079c8 */ /* 0x000e240008000600 */
[----:B0-----:R-:W-:-:S13]  /*1160*/  PLOP3.LUT P0, PT, PT, PT, UP0, 0x80, 0x0 ;  /* 0x000000000000781c */ /* 0x001fda0003f0f008 */
[----:B------:R-:W-:Y:S05]  /*1170*/  @!P0 BRA `(.L_x_14) ;  /* 0xfffffffc00f08947 */ /* 0x000fea000383ffff */
[----:B------:R-:W-:-:S13]  /*1180*/  LOP3.LUT P0, RZ, R16, 0xff, RZ, 0xc0, !PT ;  /* 0x000000ff10ff7812 */ /* 0x000fda000780c0ff */
[----:B------:R-:W-:Y:S05]  /*1190*/  @!P0 EXIT ;  /* 0x000000000000894d */ /* 0x000fea0003800000 */
[----:B------:R-:W0:Y:S01]  /*11a0*/  S2UR UR6, SR_CgaCtaId ;  /* 0x00000000000679c3 */ /* 0x000e220000008800 */
[----:B------:R-:W-:Y:S01]  /*11b0*/  SHF.R.S32.HI R11, RZ, 0x1f, R10 ;  /* 0x0000001fff0b7819 */ /* 0x000fe2000001140a */
[----:B------:R-:W-:Y:S01]  /*11c0*/  UIADD3 UR7, UR15, -0x1, URZ ;  /* 0xffffffff0f077890 */ /* 0x000fe2000fffe03f */
[----:B------:R-:W-:Y:S01]  /*11d0*/  LOP3.LUT R86, R7, 0x1, RZ, 0xfc, !PT ;  /* 0x0000000107567812 */ /* 0x000fe200078efcff */
[----:B------:R-:W-:Y:S01]  /*11e0*/  UMOV UR12, 0x400 ;  /* 0x00000400000c7882 */ /* 0x000fe20000000000 */
[CC--:B------:R-:W-:Y:S01]  /*11f0*/  LEA.HI R15, R11.reuse, R10.reuse, RZ, 0x2 ;  /* 0x0000000a0b0f7211 */ /* 0x0c0fe200078f10ff */
[----:B------:R-:W-:Y:S01]  /*1200*/  UISETP.LT.AND UP0, UPT, UR13, 0x1, UPT ;  /* 0x000000010d00788c */ /* 0x000fe2000bf01270 */
[----:B------:R-:W-:Y:S01]  /*1210*/  LEA.HI R16, R11, R10, RZ, 0x5 ;  /* 0x0000000a0b107211 */ /* 0x000fe200078f28ff */
[----:B------:R-:W-:Y:S01]  /*1220*/  USHF.L.U32 UR23, UR13, 0x1, URZ ;  /* 0x000000010d177899 */ /* 0x000fe2000800063f */
[--C-:B------:R-:W-:Y:S01]  /*1230*/  SHF.R.S32.HI R14, RZ, 0x2, R15.reuse ;  /* 0x00000002ff0e7819 */ /* 0x100fe2000001140f */
[----:B------:R-:W-:Y:S01]  /*1240*/  USEL UR14, UR13, 0x1, UP0 ;  /* 0x000000010d0e7887 */ /* 0x000fe20008000000 */
[----:B------:R-:W-:Y:S01]  /*1250*/  SHF.R.S32.HI R17, RZ, 0x1f, R15 ;  /* 0x0000001fff117819 */ /* 0x000fe2000001140f */
[----:B------:R-:W-:Y:S01]  /*1260*/  UISETP.NE.AND UP0, UPT, UR7, URZ, UPT ;  /* 0x0000003f0700728c */ /* 0x000fe2000bf05270 */
[----:B------:R-:W-:Y:S01]  /*1270*/  LOP3.LUT R11, R15, 0xfffffffc, RZ, 0xc0, !PT ;  /* 0xfffffffc0f0b7812 */ /* 0x000fe200078ec0ff */
[----:B------:R-:W-:Y:S01]  /*1280*/  UIADD3 UR14, -UR14, UR13, URZ ;  /* 0x0000000d0e0e7290 */ /* 0x000fe2000fffe13f */
[----:B------:R-:W-:Y:S01]  /*1290*/  LEA.HI R17, R17, R14, RZ, 0x3 ;  /* 0x0000000e11117211 */ /* 0x000fe200078f18ff */
[----:B------:R-:W-:-:S02]  /*12a0*/  USEL UR9, URZ, 0x1, UP0 ;  /* 0x000000013f097887 */ /* 0x000fc40008000000 */
[----:B------:R-:W-:Y:S01]  /*12b0*/  IMAD.IADD R18, R10, 0x1, -R11 ;  /* 0x000000010a127824 */ /* 0x000fe200078e0a0b */
[----:B------:R-:W-:-:S03]  /*12c0*/  LOP3.LUT R17, R17, 0xfffffff8, RZ, 0xc0, !PT ;  /* 0xfffffff811117812 */ /* 0x000fc600078ec0ff */
[----:B------:R-:W-:Y:S01]  /*12d0*/  IMAD.U32 R87, RZ, RZ, UR9 ;  /* 0x00000009ff577e24 */ /* 0x000fe2000f8e00ff */
[----:B0-----:R-:W-:Y:S01]  /*12e0*/  ULEA UR12, UR6, UR12, 0x18 ;  /* 0x0000000c060c7291 */ /* 0x001fe2000f8ec03f */
[----:B------:R-:W-:Y:S01]  /*12f0*/  IMAD.IADD R14, R14, 0x1, -R17 ;  /* 0x000000010e0e7824 */ /* 0x000fe200078e0a11 */
[----:B------:R-:W-:Y:S01]  /*1300*/  USHF.L.U32 UR6, UR7, 0x3, URZ ;  /* 0x0000000307067899 */ /* 0x000fe2000800063f */
[----:B------:R-:W-:Y:S01]  /*1310*/  SHF.R.S32.HI R17, RZ, 0x5, R16 ;  /* 0x00000005ff117819 */ /* 0x000fe20000011410 */
[----:B------:R-:W-:Y:S02]  /*1320*/  UIADD3 UR7, UR12, 0x100, URZ ;  /* 0x000001000c077890 */ /* 0x000fe4000fffe03f */
[----:B------:R-:W-:Y:S01]  /*1330*/  ULOP3.LUT UR6, UR6, 0x8, URZ, 0xc0, !UPT ;  /* 0x0000000806067892 */ /* 0x000fe2000f8ec03f */
[--C-:B------:R-:W-:Y:S01]  /*1340*/  SHF.R.S32.HI R15, RZ, 0x1f, R14.reuse ;  /* 0x0000001fff0f7819 */ /* 0x100fe2000001140e */
[----:B------:R-:W-:Y:S01]  /*1350*/  UIADD3 UR8, UR12, 0x1900, URZ ;  /* 0x000019000c087890 */ /* 0x000fe2000fffe03f */
[----:B------:R-:W-:Y:S01]  /*1360*/  IMAD R19, R17, -0x10, -R14 ;  /* 0xfffffff011137824 */ /* 0x000fe200078e0a0e */
[----:B------:R-:W-:-:S02]  /*1370*/  USHF.R.U32.HI UR7, URZ, 0x4, UR7 ;  /* 0x000000043f077899 */ /* 0x000fc40008011607 */
[----:B------:R-:W-:Y:S01]  /*1380*/  USHF.R.U32.HI UR8, URZ, 0x4, UR8 ;  /* 0x000000043f087899 */ /* 0x000fe20008011608 */
[----:B------:R-:W-:Y:S01]  /*1390*/  IMAD.WIDE R10, R17, 0x10, R14 ;  /* 0x00000010110a7825 */ /* 0x000fe200078e020e */
[----:B------:R-:W-:Y:S02]  /*13a0*/  ULOP3.LUT UR25, UR6, 0x8, URZ, 0x3c, !UPT ;  /* 0x0000000806197892 */ /* 0x000fe4000f8e3c3f */
[----:B------:R-:W-:Y:S02]  /*13b0*/  ULOP3.LUT UR16, UR6, 0x18, URZ, 0x3c, !UPT ;  /* 0x0000001806107892 */ /* 0x000fe4000f8e3c3f */
[----:B------:R-:W-:Y:S01]  /*13c0*/  UIADD3 UR24, UR12, 0x40, URZ ;  /* 0x000000400c187890 */ /* 0x000fe2000fffe03f */
[----:B------:R-:W-:Y:S01]  /*13d0*/  ULDC UR6, c[0x0][0x284] ;  /* 0x0000a10000067ab9 */ /* 0x000fe20000000800 */
[----:B------:R-:W-:Y:S01]  /*13e0*/  ULOP3.LUT UR7, UR7, 0x3fff, URZ, 0xc0, !UPT ;  /* 0x00003fff07077892 */ /* 0x000fe2000f8ec03f */
[----:B------:R-:W-:Y:S01]  /*13f0*/  VIADD R19, R19, UR6 ;  /* 0x0000000613137c36 */ /* 0x000fe20008000000 */
[----:B------:R-:W-:-:S02]  /*1400*/  ULOP3.LUT UR8, UR8, 0x3fff, URZ, 0xc0, !UPT ;  /* 0x00003fff08087892 */ /* 0x000fc4000f8ec03f */
[----:B------:R-:W-:Y:S02]  /*1410*/  ULEA UR15, UR15, UR24, 0x3 ;  /* 0x000000180f0f7291 */ /* 0x000fe4000f8e183f */
[----:B------:R-:W-:Y:S02]  /*1420*/  ULOP3.LUT UR17, UR7, 0x10000, URZ, 0xfc, !UPT ;  /* 0x0001000007117892 */ /* 0x000fe4000f8efc3f */
[----:B------:R-:W-:-:S12]  /*1430*/  ULOP3.LUT UR18, UR8, 0x10000, URZ, 0xfc, !UPT ;  /* 0x0001000008127892 */ /* 0x000fd8000f8efc3f */
.L_x_105:
[----:B------:R-:W-:Y:S01]  /*1440*/  SHF.L.U32 R14, R87, 0x1f, RZ ;  /* 0x0000001f570e7819 */ /* 0x000fe200000006ff */
[----:B------:R-:W0:Y:S01]  /*1450*/  LDC R15, c[0x0][0x28c] ;  /* 0x0000a300ff0f7b82 */ /* 0x000e220000000800 */
[----:B------:R-:W-:Y:S01]  /*1460*/  UMOV UR6, URZ ;  /* 0x0000003f00067c82 */ /* 0x000fe20008000000 */
[----:B------:R-:W-:Y:S01]  /*1470*/  UMOV UR19, UR5 ;  /* 0x0000000500137c82 */ /* 0x000fe20008000000 */
[----:B-1----:R-:W1:Y:S01]  /*1480*/  SYNCS.PHASECHK.TRANS64.TRYWAIT P0, [UR15+-0x8], R14 ;  /* 0xfffff80eff0075a7 */ /* 0x002e62000800014f */
[----:B0-----:R-:W-:Y:S01]  /*1490*/  ISETP.GE.AND P1, PT, R15, 0x1, PT ;  /* 0x000000010f00780c */ /* 0x001fe20003f26270 */
[----:B-1234-:R-:W-:-:S12]  /*14a0*/  @!P0 BRA `(.L_x_15) ;  /* 0x0000004c008c8947 */ /* 0x01efd80003800000 */
.L_x_126:
[----:B------:R-:W-:Y:S01]  /*14b0*/  UMOV UR7, URZ ;  /* 0x0000003f00077c82 */ /* 0x000fe20008000000 */
[----:B------:R-:W-:Y:S01]  /*14c0*/  UMOV UR8, URZ ;  /* 0x0000003f00087c82 */ /* 0x000fe20008000000 */
[----:B------:R-:W-:Y:S02]  /*14d0*/  CS2R R22, SRZ ;  /* 0x0000000000167805 */ /* 0x000fe4000001ff00 */
[----:B------:R-:W-:Y:S02]  /*14e0*/  CS2R R56, SRZ ;  /* 0x0000000000387805 */ /* 0x000fe4000001ff00 */
[----:B------:R-:W-:Y:S02]  /*14f0*/  CS2R R58, SRZ ;  /* 0x00000000003a7805 */ /* 0x000fe4000001ff00 */
[----:B------:R-:W-:Y:S02]  /*1500*/  CS2R R60, SRZ ;  /* 0x00000000003c7805 */ /* 0x000fe4000001ff00 */
[----:B------:R-:W-:-:S02]  /*1510*/  CS2R R62, SRZ ;  /* 0x00000000003e7805 */ /* 0x000fc4000001ff00 */
[----:B------:R-:W-:Y:S02]  /*1520*/  CS2R R64, SRZ ;  /* 0x0000000000407805 */ /* 0x000fe4000001ff00 */
        /* <DEDUP_REMOVED lines=9> */
[----:B------:R-:W-:Y:S01]  /*15c0*/  CS2R R84, SRZ ;  /* 0x0000000000547805 */ /* 0x000fe2000001ff00 */
[----:B------:R-:W-:Y:S01]  /*15d0*/  IMAD.U32 R17, RZ, RZ, UR4 ;  /* 0x00000004ff117e24 */ /* 0x000fe2000f8e00ff */
        /* <DEDUP_REMOVED lines=15> */
[----:B------:R-:W-:Y:S01]  /*16d0*/  CS2R R54, SRZ ;  /* 0x0000000000367805 */ /* 0x000fe2000001ff00 */
[----:B------:R-:W-:Y:S06]  /*16e0*/  @!P1 BRA `(.L_x_16) ;  /* 0x0000000400449947 */ /* 0x000fec0003800000 */
[----:B------:R-:W-:-:S13]  /*16f0*/  ISETP.NE.AND P1, PT, R86, 0x3, PT ;  /* 0x000000035600780c */ /* 0x000fda0003f25270 */
[----:B------:R-:W-:Y:S05]  /*1700*/  @!P1 BRA `(.L_x_17) ;  /* 0x0000000000049947 */ /* 0x000fea0003800000 */
[----:B------:R-:W-:Y:S01]  /*1710*/  BPT.TRAP 0x1 ;  /* 0x000000040000795c */ /* 0x000fe20000300000 */
.L_x_17:
[----:B------:R-:W-:Y:S01]  /*1720*/  ULEA UR6, UR5, UR12, 0x3 ;  /* 0x0000000c05067291 */ /* 0x000fe2000f8e183f */
[----:B0-----:R-:W-:-:S05]  /*1730*/  IMAD.U32 R14, RZ, RZ, UR4 ;  /* 0x00000004ff0e7e24 */ /* 0x001fca000f8e00ff */
[----:B------:R-:W-:-:S04]  /*1740*/  SHF.L.U32 R14, R14, 0x1f, RZ ;  /* 0x0000001f0e0e7819 */ /* 0x000fc800000006ff */
[----:B------:R0:W1:Y:S01]  /*1750*/  SYNCS.PHASECHK.TRANS64.TRYWAIT P0, [UR6], R14 ;  /* 0x0000000eff0075a7 */ /* 0x0000620008000146 */
[----:B------:R-:W-:Y:S05]  /*1760*/  @!P1 BRA `(.L_x_18) ;  /* 0x0000000000049947 */ /* 0x000fea0003800000 */
[----:B------:R-:W-:Y:S01]  /*1770*/  BPT.TRAP 0x1 ;  /* 0x000000040000795c */ /* 0x000fe20000300000 */
.L_x_18:
[----:B-1----:R-:W-:Y:S05]  /*1780*/  @P0 BRA `(.L_x_19) ;  /* 0x0000000000080947 */ /* 0x002fea0003800000 */
[----:B------:R-:W1:Y:S02]  /*1790*/  SYNCS.PHASECHK.TRANS64.TRYWAIT P0, [UR6], R14 ;  /* 0x0000000eff0075a7 */ /* 0x000e640008000146 */
[----:B-1----:R-:W-:Y:S05]  /*17a0*/  @!P0 BRA `(.L_x_20) ;  /* 0x0000004800e48947 */ /* 0x002fea0003800000 */
.L_x_19:
[----:B------:R-:W-:Y:S01]  /*17b0*/  ULDC UR7, c[0x0][0x50c] ;  /* 0x0001430000077ab9 */ /* 0x000fe20000000800 */
[----:B------:R-:W-:Y:S01]  /*17c0*/  ULEA UR8, UR5, UR17, 0x7 ;  /* 0x0000001105087291 */ /* 0x000fe2000f8e383f */
[----:B------:R-:W-:Y:S01]  /*17d0*/  WARPGROUP.ARRIVE ;  /* 0x00000000000079c5 */ /* 0x000fe20000000000 */
[----:B------:R-:W-:Y:S01]  /*17e0*/  UISETP.NE.AND UP0, UPT, UR7, 0x1, UPT ;  /* 0x000000010700788c */ /* 0x000fe2000bf05270 */
[----:B------:R-:W-:Y:S01]  /*17f0*/  CS2R R22, SRZ ;  /* 0x0000000000167805 */ /* 0x000fe2000001ff00 */
[----:B------:R-:W-:Y:S01]  /*1800*/  ULEA UR10, UR5, UR18, 0x7 ;  /* 0x00000012050a7291 */ /* 0x000fe2000f8e383f */
[----:B------:R-:W-:Y:S01]  /*1810*/  CS2R R56, SRZ ;  /* 0x0000000000387805 */ /* 0x000fe2000001ff00 */
[----:B------:R-:W-:Y:S01]  /*1820*/  USEL UR7, URZ, 0x1, UP0 ;  /* 0x000000013f077887 */ /* 0x000fe20008000000 */
[----:B------:R-:W-:Y:S01]  /*1830*/  CS2R R58, SRZ ;  /* 0x00000000003a7805 */ /* 0x000fe2000001ff00 */
[----:B------:R-:W-:Y:S01]  /*1840*/  UMOV UR9, 0xc0000010 ;  /* 0xc000001000097882 */ /* 0x000fe20000000000 */
[----:B------:R-:W-:Y:S01]  /*1850*/  UMOV UR11, 0xc0000010 ;  /* 0xc0000010000b7882 */ /* 0x000fe20000000000 */
[----:B------:R-:W-:Y:S01]  /*1860*/  UMOV UR6, 0x1 ;  /* 0x0000000100067882 */ /* 0x000fe20000000000 */
[----:B------:R-:W-:-:S02]  /*1870*/  CS2R R60, SRZ ;  /* 0x00000000003c7805 */ /* 0x000fc4000001ff00 */
[----:B------:R-:W-:Y:S01]  /*1880*/  ISETP.NE.AND P0, PT, RZ, UR7, PT ;  /* 0x00000007ff007c0c */ /* 0x000fe2000bf05270 */
[----:B------:R-:W-:Y:S01]  /*1890*/  QGMMA.64x64x32.F32.E5M2.E5M2 R24, gdesc[UR8], RZ, !UPT, gsb0 ;  /* 0x00e00000081879f3 */ /* 0x000fe2000c0038ff */
        /* <DEDUP_REMOVED lines=11> */
[----:B------:R-:W-:Y:S01]  /*1950*/  CS2R R84, SRZ ;  /* 0x0000000000547805 */ /* 0x000fe2000001ff00 */
[----:B------:R-:W-:Y:S06]  /*1960*/  @!P0 BRA `(.L_x_21) ;  /* 0x0000000000888947 */ /* 0x000fec0003800000 */
[----:B------:R-:W-:Y:S02]  /*1970*/  WARPGROUP.DEPBAR.LE gsb0, 0x0 ;  /* 0x00008000000079c5 */ /* 0x000fe40000010000 */
[----:B------:R-:W-:-:S01]  /*1980*/  FADD R85, RZ, R24 ;  /* 0x00000018ff557221 */ /* 0x000fc20000000000 */
[----:B------:R-:W-:Y:S01]  /*1990*/  FADD R84, RZ, R25 ;  /* 0x00000019ff547221 */ /* 0x000fe20000000000 */
        /* <DEDUP_REMOVED lines=30> */
[----:B------:R-:W-:-:S06]  /*1b80*/  UMOV UR6, URZ ;  /* 0x0000003f00067c82 */ /* 0x000fcc0008000000 */
.L_x_21:
[----:B------:R-:W-:-:S04]  /*1b90*/  UIADD3 UR19, UR5, 0x1, URZ ;  /* 0x0000000105137890 */ /* 0x000fc8000fffe03f */
[----:B------:R-:W-:-:S04]  /*1ba0*/  UISETP.NE.AND UP0, UPT, UR19, 0x3, UPT ;  /* 0x000000031300788c */ /* 0x000fc8000bf05270 */
[----:B------:R-:W-:Y:S02]  /*1bb0*/  USEL UR8, URZ, 0x1, UP0 ;  /* 0x000000013f087887 */ /* 0x000fe40008000000 */
[----:B------:R-:W-:Y:S02]  /*1bc0*/  USEL UR19, UR19, URZ, UP0 ;  /* 0x0000003f13137287 */ /* 0x000fe40008000000 */
[----:B------:R-:W-:-:S06]  /*1bd0*/  ULOP3.LUT UR8, UR4, UR8, URZ, 0x3c, !UPT ;  /* 0x0000000804087292 */ /* 0x000fcc000f8e3c3f */
[----:B------:R-:W-:Y:S01]  /*1be0*/  IMAD.U32 R17, RZ, RZ, UR8 ;  /* 0x00000008ff117e24 */ /* 0x000fe2000f8e00ff */
[----:B------:R-:W-:-:S06]  /*1bf0*/  UMOV UR8, 0x1 ;  /* 0x0000000100087882 */ /* 0x000fcc0000000000 */
.L_x_16:
[----:B------:R-:W-:-:S06]  /*1c00*/  UISETP.GE.AND UP0, UPT, UR14, 0x1, UPT ;  /* 0x000000010e00788c */ /* 0x000fcc000bf06270 */
[----:B------:R-:W-:-:S13]  /*1c10*/  PLOP3.LUT P0, PT, PT, PT, UP0, 0x80, 0x0 ;  /* 0x000000000000781c */ /* 0x000fda0003f0f008 */
[----:B------:R-:W-:Y:S05]  /*1c20*/  @!P0 BRA `(.L_x_22) ;  /* 0x0000000400508947 */ /* 0x000fea0003800000 */
[----:B01----:R-:W-:Y:S01]  /*1c30*/  IMAD.U32 R14, RZ, RZ, UR14 ;  /* 0x0000000eff0e7e24 */ /* 0x003fe2000f8e00ff */
[----:B------:R-:W-:Y:S01]  /*1c40*/  UMOV UR22, UR5 ;  /* 0x0000000500167c82 */ /* 0x000fe20008000000 */
[----:B------:R-:W-:-:S05]  /*1c50*/  ULDC UR26, c[0x0][0x50c] ;  /* 0x00014300001a7ab9 */ /* 0x000fca0000000800 */
.L_x_30:
[----:B------:R-:W-:-:S13]  /*1c60*/  ISETP.NE.AND P1, PT, R86, 0x3, PT ;  /* 0x000000035600780c */ /* 0x000fda0003f25270 */
[----:B01----:R-:W-:Y:S05]  /*1c70*/  @!P1 BRA `(.L_x_23) ;  /* 0x0000000000049947 */ /* 0x003fea0003800000 */
[----:B------:R-:W-:Y:S01]  /*1c80*/  BPT.TRAP 0x1 ;  /* 0x000000040000795c */ /* 0x000fe20000300000 */
.L_x_23:
[----:B------:R-:W-:Y:S01]  /*1c90*/  ULEA UR9, UR19, UR12, 0x3 ;  /* 0x0000000c13097291 */ /* 0x000fe2000f8e183f */
[----:B------:R-:W-:-:S08]  /*1ca0*/  SHF.L.U32 R15, R17, 0x1f, RZ ;  /* 0x0000001f110f7819 */ /* 0x000fd000000006ff */
[----:B------:R0:W1:Y:S01]  /*1cb0*/  SYNCS.PHASECHK.TRANS64.TRYWAIT P0, [UR9], R15 ;  /* 0x0000000fff0075a7 */ /* 0x0000620008000149 */
[----:B------:R-:W-:Y:S05]  /*1cc0*/  @!P1 BRA `(.L_x_24) ;  /* 0x0000000000049947 */ /* 0x000fea0003800000 */
[----:B------:R-:W-:Y:S01]  /*1cd0*/  BPT.TRAP 0x1 ;  /* 0x000000040000795c */ /* 0x000fe20000300000 */
.L_x_24:
[----:B-1----:R-:W-:Y:S05]  /*1ce0*/  @P0 BRA `(.L_x_25) ;  /* 0x0000000000080947 */ /* 0x002fea0003800000 */
[----:B------:R-:W1:Y:S02]  /*1cf0*/  SYNCS.PHASECHK.TRANS64.TRYWAIT P0, [UR9], R15 ;  /* 0x0000000fff0075a7 */ /* 0x000e640008000149 */
[----:B-1----:R-:W-:Y:S05]  /*1d00*/  @!P0 BRA `(.L_x_26) ;  /* 0x0000004400a48947 */ /* 0x002fea0003800000 */
.L_x_25:
[----:B------:R-:W-:Y:S01]  /*1d10*/  UISETP.NE.AND UP0, UPT, UR7, URZ, UPT ;  /* 0x0000003f0700728c */ /* 0x000fe2000bf05270 */
[----:B------:R-:W-:Y:S01]  /*1d20*/  WARPGROUP.ARRIVE ;  /* 0x00000000000079c5 */ /* 0x000fe20000000000 */
[----:B------:R-:W-:Y:S02]  /*1d30*/  ULEA UR10, UR19, UR18, 0x7 ;  /* 0x00000012130a7291 */ /* 0x000fe4000f8e383f */
[----:B------:R-:W-:Y:S01]  /*1d40*/  USEL UR8, UR8, URZ, !UP0 ;  /* 0x0000003f08087287 */ /* 0x000fe2000c000000 */
[----:B------:R-:W-:Y:S01]  /*1d50*/  UMOV UR9, 0xc0000010 ;  /* 0xc000001000097882 */ /* 0x000fe20000000000 */
[----:B------:R-:W-:Y:S02]  /*1d60*/  UMOV UR11, 0xc0000010 ;  /* 0xc0000010000b7882 */ /* 0x000fe40000000000 */
[----:B------:R-:W-:Y:S02]  /*1d70*/  UISETP.NE.U32.AND UP0, UPT, UR8, URZ, UPT ;  /* 0x0000003f0800728c */ /* 0x000fe4000bf05070 */
[----:B------:R-:W-:-:S02]  /*1d80*/  ULEA UR8, UR19, UR17, 0x7 ;  /* 0x0000001113087291 */ /* 0x000fc4000f8e383f */
[----:B------:R-:W-:-:S07]  /*1d90*/  UIADD3 UR6, UR6, 0x1, URZ ;  /* 0x0000000106067890 */ /* 0x000fce000fffe03f */
[----:B------:R-:W-:Y:S01]  /*1da0*/  QGMMA.64x64x32.F32.E5M2.E5M2 R24, gdesc[UR8], R24, UP0, gsb0 ;  /* 0x00e00000081879f3 */ /* 0x000fe2000b803818 */
[----:B------:R-:W-:-:S04]  /*1db0*/  UISETP.NE.AND UP0, UPT, UR6, UR26, UPT ;  /* 0x0000001a0600728c */ /* 0x000fc8000bf05270 */
[----:B------:R-:W-:-:S06]  /*1dc0*/  USEL UR7, URZ, 0x1, UP0 ;  /* 0x000000013f077887 */ /* 0x000fcc0008000000 */
[----:B------:R-:W-:Y:S01]  /*1dd0*/  ISETP.NE.AND P0, PT, RZ, UR7, PT ;  /* 0x00000007ff007c0c */ /* 0x000fe2000bf05270 */
[----:B------:R-:W-:-:S12]  /*1de0*/  WARPGROUP.DEPBAR.LE gsb0, 0x1 ;  /* 0x00008000000079c5 */ /* 0x000fd80000010100 */
[----:B------:R-:W-:Y:S05]  /*1df0*/  @!P0 BRA `(.L_x_27) ;  /* 0x0000000000888947 */ /* 0x000fea0003800000 */
[----:B------:R-:W-:Y:S02]  /*1e00*/  WARPGROUP.DEPBAR.LE gsb0, 0x0 ;  /* 0x00008000000079c5 */ /* 0x000fe40000010000 */
[----:B------:R-:W-:-:S01]  /*1e10*/  FADD R85, R24, R85 ;  /* 0x0000005518557221 */ /* 0x000fc20000000000 */
[----:B------:R-:W-:Y:S01]  /*1e20*/  FADD R84, R25, R84 ;  /* 0x0000005419547221 */ /* 0x000fe20000000000 */
        /* <DEDUP_REMOVED lines=30> */
[----:B------:R-:W-:-:S06]  /*2010*/  UMOV UR6, URZ ;  /* 0x0000003f00067c82 */ /* 0x000fcc0008000000 */
.L_x_27:
[----:B------:R-:W-:Y:S05]  /*2020*/  @!P1 BRA `(.L_x_28) ;  /* 0x0000000000049947 */ /* 0x000fea0003800000 */
[----:B------:R-:W-:Y:S01]  /*2030*/  BPT.TRAP 0x1 ;  /* 0x000000040000795c */ /* 0x000fe20000300000 */
.L_x_28:
[----:B------:R-:W-:Y:S01]  /*2040*/  ULEA UR8, UR22, UR12, 0x3 ;  /* 0x0000000c16087291 */ /* 0x000fe2000f8e183f */
[----:B------:R-:W-:-:S03]  /*2050*/  ISETP.GT.U32.AND P0, PT, R7, 0x1, PT ;  /* 0x000000010700780c */ /* 0x000fc60003f04070 */
[----:B------:R-:W-:-:S04]  /*2060*/  UIADD3 UR8, UR8, 0x18, URZ ;  /* 0x0000001808087890 */ /* 0x000fc8000fffe03f */
[----:B------:R-:W-:-:S09]  /*2070*/  UPRMT UR8, URZ, 0x654, UR8 ;  /* 0x000006543f087896 */ /* 0x000fd20008000008 */
[----:B------:R-:W-:Y:S01]  /*2080*/  SYNCS.ARRIVE.TRANS64.RED.A1T0 RZ, [UR8], RZ ;  /* 0x000000ffffff79a7 */ /* 0x000fe20008100408 */
[----:B------:R-:W-:Y:S05]  /*2090*/  @P0 BRA `(.L_x_29) ;  /* 0x0000000000040947 */ /* 0x000fea0003800000 */
[----:B------:R-:W-:Y:S01]  /*20a0*/  BPT.TRAP 0x1 ;  /* 0x000000040000795c */ /* 0x000fe20000300000 */
.L_x_29:
[----:B------:R-:W-:Y:S01]  /*20b0*/  UIADD3 UR19, UR19, 0x1, URZ ;  /* 0x0000000113137890 */ /* 0x000fe2000fffe03f */
[C---:B------:R-:W-:Y:S01]  /*20c0*/  ISETP.GT.AND P0, PT, R14.reuse, 0x1, PT ;  /* 0x000000010e00780c */ /* 0x040fe20003f04270 */
[----:B------:R-:W-:Y:S01]  /*20d0*/  UIADD3 UR22, UR22, 0x1, URZ ;  /* 0x0000000116167890 */ /* 0x000fe2000fffe03f */
[----:B------:R-:W-:Y:S01]  /*20e0*/  VIADD R14, R14, 0xffffffff ;  /* 0xffffffff0e0e7836 */ /* 0x000fe20000000000 */
[----:B------:R-:W-:Y:S02]  /*20f0*/  UISETP.NE.AND UP0, UPT, UR19, 0x3, UPT ;  /* 0x000000031300788c */ /* 0x000fe4000bf05270 */
[----:B------:R-:W-:Y:S02]  /*2100*/  UISETP.NE.AND UP1, UPT, UR22, 0x3, UPT ;  /* 0x000000031600788c */ /* 0x000fe4000bf25270 */
[----:B------:R-:W-:Y:S02]  /*2110*/  USEL UR8, URZ, 0x1, UP0 ;  /* 0x000000013f087887 */ /* 0x000fe40008000000 */
[----:B------:R-:W-:-:S02]  /*2120*/  USEL UR19, UR19, URZ, UP0 ;  /* 0x0000003f13137287 */ /* 0x000fc40008000000 */
[----:B------:R-:W-:Y:S02]  /*2130*/  USEL UR22, UR22, URZ, UP1 ;  /* 0x0000003f16167287 */ /* 0x000fe40008800000 */
[----:B------:R-:W-:Y:S01]  /*2140*/  LOP3.LUT R17, R17, UR8, RZ, 0x3c, !PT ;  /* 0x0000000811117c12 */ /* 0x000fe2000f8e3cff */
[----:B------:R-:W-:Y:S01]  /*2150*/  UMOV UR8, 0x1 ;  /* 0x0000000100087882 */ /* 0x000fe20000000000 */
[----:B------:R-:W-:Y:S08]  /*2160*/  @P0 BRA `(.L_x_30) ;  /* 0xfffffff800bc0947 */ /* 0x000ff0000383ffff */
.L_x_22:
[----:B------:R-:W-:Y:S01]  /*2170*/  UISETP.NE.AND UP0, UPT, UR6, URZ, UPT ;  /* 0x0000003f0600728c */ /* 0x000fe2000bf05270 */
[----:B01----:R-:W0:Y:S01]  /*2180*/  LDC R14, c[0x0][0x28c] ;  /* 0x0000a300ff0e7b82 */ /* 0x003e220000000800 */
[----:B------:R-:W-:Y:S02]  /*2190*/  IMAD.U32 R15, RZ, RZ, UR25 ;  /* 0x00000019ff0f7e24 */ /* 0x000fe4000f8e00ff */
[----:B------:R-:W-:-:S06]  /*21a0*/  USEL UR6, URZ, 0x1, !UP0 ;  /* 0x000000013f067887 */ /* 0x000fcc000c000000 */
[----:B------:R-:W-:-:S13]  /*21b0*/  ISETP.NE.AND P0, PT, RZ, UR6, PT ;  /* 0x00000006ff007c0c */ /* 0x000fda000bf05270 */
[----:B------:R-:W-:Y:S05]  /*21c0*/  @!P0 BRA `(.L_x_31) ;  /* 0x0000000000848947 */ /* 0x000fea0003800000 */
[----:B------:R-:W-:Y:S02]  /*21d0*/  WARPGROUP.DEPBAR.LE gsb0, 0x0 ;  /* 0x00008000000079c5 */ /* 0x000fe40000010000 */
[----:B------:R-:W-:Y:S01]  /*21e0*/  FADD R85, R24, R85 ;  /* 0x0000005518557221 */ /* 0x000fe20000000000 */
        /* <DEDUP_REMOVED lines=30> */
[----:B------:R-:W-:-:S07]  /*23d0*/  FADD R22, R22, R55 ;  /* 0x0000003716167221 */ /* 0x000fce0000000000 */
.L_x_31:
[----:B0-----:R-:W-:Y:S01]  /*23e0*/  ISETP.GE.AND P0, PT, R14, 0x1, PT ;  /* 0x000000010e00780c */ /* 0x001fe20003f06270 */
[----:B------:R0:W-:Y:S01]  /*23f0*/  SYNCS.ARRIVE.TRANS64.A1T0 RZ, [R15+UR24], RZ ;  /* 0x000000ff0fff79a7 */ /* 0x0001e20008100018 */
[----:B------:R-:W-:-:S11]  /*2400*/  WARPGROUP.DEPBAR.LE gsb0, 0x0 ;  /* 0x00008000000079c5 */ /* 0x000fd60000010000 */
[----:B------:R-:W-:Y:S05]  /*2410*/  @!P0 BRA `(.L_x_32) ;  /* 0x0000000000388947 */ /* 0x000fea0003800000 */
[----:B------:R-:W-:-:S13]  /*2420*/  ISETP.NE.AND P0, PT, R86, 0x3, PT ;  /* 0x000000035600780c */ /* 0x000fda0003f05270 */
[----:B------:R-:W-:Y:S05]  /*2430*/  @!P0 BRA `(.L_x_33) ;  /* 0x0000000000048947 */ /* 0x000fea0003800000 */
[----:B------:R-:W-:Y:S01]  /*2440*/  BPT.TRAP 0x1 ;  /* 0x000000040000795c */ /* 0x000fe20000300000 */
.L_x_33:
[----:B------:R-:W-:Y:S01]  /*2450*/  UIADD3 UR8, UR14, UR5, URZ ;  /* 0x000000050e087290 */ /* 0x000fe2000fffe03f */
[----:B------:R-:W-:-:S03]  /*2460*/  ISETP.GT.U32.AND P0, PT, R7, 0x1, PT ;  /* 0x000000010700780c */ /* 0x000fc60003f04070 */
[----:B------:R-:W-:-:S04]  /*2470*/  UIMAD.WIDE.U32 UR6, UR8, -0x55555555, URZ ;  /* 0xaaaaaaab080678a5 */ /* 0x000fc8000f8e003f */
[----:B------:R-:W-:-:S04]  /*2480*/  USHF.R.U32.HI UR6, URZ, 0x1, UR7 ;  /* 0x000000013f067899 */ /* 0x000fc80008011607 */
[----:B------:R-:W-:-:S04]  /*2490*/  UIMAD UR8, UR6, -0x3, UR8 ;  /* 0xfffffffd060878a4 */ /* 0x000fc8000f8e0208 */
[----:B------:R-:W-:-:S04]  /*24a0*/  ULEA UR8, UR8, UR12, 0x3 ;  /* 0x0000000c08087291 */ /* 0x000fc8000f8e183f */
[----:B------:R-:W-:-:S04]  /*24b0*/  UIADD3 UR8, UR8, 0x18, URZ ;  /* 0x0000001808087890 */ /* 0x000fc8000fffe03f */
[----:B------:R-:W-:-:S09]  /*24c0*/  UPRMT UR8, URZ, 0x654, UR8 ;  /* 0x000006543f087896 */ /* 0x000fd20008000008 */
[----:B------:R-:W-:Y:S01]  /*24d0*/  SYNCS.ARRIVE.TRANS64.RED.A1T0 RZ, [UR8], RZ ;  /* 0x000000ffffff79a7 */ /* 0x000fe20008100408 */
[----:B------:R-:W-:Y:S05]  /*24e0*/  @P0 BRA `(.L_x_32) ;  /* 0x0000000000040947 */ /* 0x000fea0003800000 */
[----:B------:R-:W-:Y:S01]  /*24f0*/  BPT.TRAP 0x1 ;  /* 0x000000040000795c */ /* 0x000fe20000300000 */
.L_x_32:
[----:B------:R-:W-:Y:S01]  /*2500*/  SHF.L.U32 R14, R87, 0x1f, RZ ;  /* 0x0000001f570e7819 */ /* 0x000fe200000006ff */
[----:B------:R-:W-:Y:S01]  /*2510*/  UIADD3 UR5, UR23, UR5, URZ ;  /* 0x0000000517057290 */ /* 0x000fe2000fffe03f */
[----:B------:R-:W1:Y:S01]  /*2520*/  LDC R29, c[0x0][0x288] ;  /* 0x0000a200ff1d7b82 */ /* 0x000e620000000800 */
[----:B------:R-:W-:Y:S01]  /*2530*/  UISETP.GE.U32.AND UP1, UPT, UR23, 0x3, UPT ;  /* 0x000000031700788c */ /* 0x000fe2000bf26070 */
[----:B------:R-:W-:Y:S01]  /*2540*/  IMAD.SHL.U32 R20, R18, 0x2, RZ ;  /* 0x0000000212147824 */ /* 0x000fe200078e00ff */
[----:B------:R-:W-:Y:S02]  /*2550*/  UISETP.GT.U32.AND UP0, UPT, UR5, 0x2, UPT ;  /* 0x000000020500788c */ /* 0x000fe4000bf04070 */
[----:B------:R-:W-:Y:S02]  /*2560*/  UIMAD.WIDE.U32 UR6, UR5, -0x55555555, URZ ;  /* 0xaaaaaaab050678a5 */ /* 0x000fe4000f8e003f */
[----:B------:R-:W-:Y:S01]  /*2570*/  UISETP.LT.U32.AND UP0, UPT, UR23, 0x3, UP0 ;  /* 0x000000031700788c */ /* 0x000fe20008701070 */
[----:B------:R-:W2:Y:S01]  /*2580*/  SYNCS.PHASECHK.TRANS64.TRYWAIT P0, [UR15+0x8], R14 ;  /* 0x0000080eff0075a7 */ /* 0x000ea2000800014f */
[----:B------:R-:W-:Y:S01]  /*2590*/  USHF.R.U32.HI UR6, URZ, 0x1, UR7 ;  /* 0x000000013f067899 */ /* 0x000fe20008011607 */
[----:B------:R-:W-:Y:S01]  /*25a0*/  SHF.R.S32.HI R21, RZ, 0x1f, R20 ;  /* 0x0000001fff157819 */ /* 0x000fe20000011414 */
[----:B------:R-:W-:-:S02]  /*25b0*/  USEL UR8, URZ, 0x1, !UP0 ;  /* 0x000000013f087887 */ /* 0x000fc4000c000000 */
[----:B------:R-:W-:Y:S02]  /*25c0*/  UIMAD UR5, UR6, -0x3, UR5 ;  /* 0xfffffffd060578a4 */ /* 0x000fe4000f8e0205 */
[----:B------:R-:W-:-:S04]  /*25d0*/  ULOP3.LUT UR4, UR4, UR8, URZ, 0x3c, !UPT ;  /* 0x0000000804047292 */ /* 0x000fc8000f8e3c3f */
[----:B------:R-:W-:Y:S01]  /*25e0*/  @UP1 ULOP3.LUT UR4, UR4, 0x1, UR6, 0x78, !UPT ;  /* 0x0000000104041892 */ /* 0x000fe2000f8e7806 */
[----:B-12---:R-:W-:Y:S11]  /*25f0*/  @!P0 BRA `(.L_x_34) ;  /* 0x0000003c00808947 */ /* 0x006ff60003800000 */
.L_x_127:
[----:B------:R-:W-:Y:S01]  /*2600*/  IMAD.SHL.U32 R31, R4, 0x40, RZ ;  /* 0x00000040041f7824 */ /* 0x000fe200078e00ff */
[----:B------:R-:W-:Y:S01]  /*2610*/  ULDC UR8, c[0x0][0x284] ;  /* 0x0000a10000087ab9 */ /* 0x000fe20000000800 */
[----:B------:R-:W-:Y:S01]  /*2620*/  IMAD.SHL.U32 R4, R6, 0x40, RZ ;  /* 0x0000004006047824 */ /* 0x000fe200078e00ff */
[----:B------:R-:W-:Y:S01]  /*2630*/  SHF.R.S32.HI R30, RZ, 0x1f, R5 ;  /* 0x0000001fff1e7819 */ /* 0x000fe20000011405 */
[----:B------:R-:W-:Y:S01]  /*2640*/  ULDC.64 UR6, c[0x0][0x5d0] ;  /* 0x0001740000067ab9 */ /* 0x000fe20000000a00 */
[----:B------:R-:W-:Y:S01]  /*2650*/  SHF.R.S32.HI R28, RZ, 0x1f, R31 ;  /* 0x0000001fff1c7819 */ /* 0x000fe2000001141f */
[----:B0-----:R-:W-:Y:S01]  /*2660*/  IMAD.WIDE.U32 R14, R5, UR6, R20 ;  /* 0x00000006050e7c25 */ /* 0x001fe2000f8e0014 */
[----:B------:R-:W-:-:S03]  /*2670*/  ISETP.GE.AND P0, PT, R4, UR8, PT ;  /* 0x0000000804007c0c */ /* 0x000fc6000bf06270 */
[----:B------:R-:W-:Y:S01]  /*2680*/  IMAD R16, R30, UR6, RZ ;  /* 0x000000061e107c24 */ /* 0x000fe2000f8e02ff */
[C---:B------:R-:W-:Y:S02]  /*2690*/  ISETP.GE.OR P0, PT, R31.reuse, R29, P0 ;  /* 0x0000001d1f00720c */ /* 0x040fe40000706670 */
[----:B------:R-:W-:Y:S01]  /*26a0*/  IADD3 R14, P1, R31, R14, RZ ;  /* 0x0000000e1f0e7210 */ /* 0x000fe20007f3e0ff */
[----:B------:R-:W-:-:S05]  /*26b0*/  IMAD R17, R5, UR7, R16 ;  /* 0x0000000705117c24 */ /* 0x000fca000f8e0210 */
[----:B------:R-:W-:-:S05]  /*26c0*/  IADD3.X R15, R28, R15, R17, P1, !PT ;  /* 0x0000000f1c0f7210 */ /* 0x000fca0000ffe411 */
[----:B------:R-:W-:Y:S05]  /*26d0*/  @P0 BRA `(.L_x_35) ;  /* 0x0000002400a80947 */ /* 0x000fea0003800000 */
[----:B------:R-:W0:Y:S01]  /*26e0*/  LDC.64 R24, c[0x0][0x5c8] ;  /* 0x00017200ff187b82 */ /* 0x000e220000000a00 */
[----:B------:R-:W-:Y:S01]  /*26f0*/  IMAD.WIDE R26, R6, 0x40, R10 ;  /* 0x00000040061a7825 */ /* 0x000fe200078e020a */
[----:B------:R-:W-:Y:S01]  /*2700*/  ULDC.64 UR6, c[0x0][0x5c0] ;  /* 0x0001700000067ab9 */ /* 0x000fe20000000a00 */
[----:B------:R-:W-:Y:S02]  /*2710*/  BSSY B0, `(.L_x_35) ;  /* 0x0000266000007945 */ /* 0x000fe40003800000 */
[-C--:B0-----:R-:W-:Y:S02]  /*2720*/  IMAD R6, R27, R24.reuse, RZ ;  /* 0x000000181b067224 */ /* 0x081fe400078e02ff */
[----:B------:R-:W-:-:S04]  /*2730*/  IMAD.WIDE.U32 R14, R26, R24, R14 ;  /* 0x000000181a0e7225 */ /* 0x000fc800078e000e */
[----:B------:R-:W-:Y:S01]  /*2740*/  IMAD R17, R26, R25, R6 ;  /* 0x000000191a117224 */ /* 0x000fe200078e0206 */
[----:B------:R-:W-:Y:S02]  /*2750*/  LEA R16, P0, R24, R14, 0x3 ;  /* 0x0000000e18107211 */ /* 0x000fe400078018ff */
[----:B------:R-:W-:Y:S01]  /*2760*/  IADD3 R14, P1, R14, UR6, RZ ;  /* 0x000000060e0e7c10 */ /* 0x000fe2000ff3e0ff */
[----:B------:R-:W-:Y:S01]  /*2770*/  IMAD.IADD R17, R15, 0x1, R17 ;  /* 0x000000010f117824 */ /* 0x000fe200078e0211 */
[----:B------:R-:W-:-:S04]  /*2780*/  IADD3 R16, P2, R16, UR6, RZ ;  /* 0x0000000610107c10 */ /* 0x000fc8000ff5e0ff */
[----:B------:R-:W-:Y:S01]  /*2790*/  LEA.HI.X R6, R24, R17, R25, 0x3, P0 ;  /* 0x0000001118067211 */ /* 0x000fe200000f1c19 */
[----:B------:R-:W-:Y:S01]  /*27a0*/  IMAD R24, R18, -0x2, R29 ;  /* 0xfffffffe12187824 */ /* 0x000fe200078e021d */
[----:B-----5:R-:W-:Y:S02]  /*27b0*/  FSETP.NEU.AND P0, PT, R13, RZ, PT ;  /* 0x000000ff0d00720b */ /* 0x020fe40003f0d000 */
[----:B------:R-:W-:Y:S01]  /*27c0*/  IADD3.X R15, R17, UR7, RZ, P1, !PT ;  /* 0x00000007110f7c10 */ /* 0x000fe20008ffe4ff */
[----:B------:R-:W-:Y:S01]  /*27d0*/  IMAD.IADD R24, R24, 0x1, -R31 ;  /* 0x0000000118187824 */ /* 0x000fe200078e0a1f */
[----:B------:R-:W-:Y:S01]  /*27e0*/  IADD3.X R17, R6, UR7, RZ, P2, !PT ;  /* 0x0000000706117c10 */ /* 0x000fe200097fe4ff */
[----:B------:R-:W-:-:S08]  /*27f0*/  IMAD.IADD R6, R19, 0x1, -R4 ;  /* 0x0000000113067824 */ /* 0x000fd000078e0a04 */
[----:B------:R-:W-:Y:S05]  /*2800*/  @!P0 BRA `(.L_x_36) ;  /* 0x0000001c00188947 */ /* 0x000fea0003800000 */
[----:B------:R-:W-:Y:S01]  /*2810*/  ULDC.64 UR6, c[0x0][0x5b8] ;  /* 0x00016e0000067ab9 */ /* 0x000fe20000000a00 */
[----:B------:R-:W-:Y:S01]  /*2820*/  ULDC.64 UR8, c[0x0][0x5a8] ;  /* 0x00016a0000087ab9 */ /* 0x000fe20000000a00 */
[----:B------:R-:W-:Y:S01]  /*2830*/  IMAD.WIDE.U32 R20, R5, UR6, R20 ;  /* 0x0000000605147c25 */ /* 0x000fe2000f8e0014 */
[----:B------:R-:W-:Y:S03]  /*2840*/  BSSY B1, `(.L_x_37) ;  /* 0x0000010000017945 */ /* 0x000fe60003800000 */
[----:B------:R-:W-:Y:S01]  /*2850*/  IMAD R4, R30, UR6, RZ ;  /* 0x000000061e047c24 */ /* 0x000fe2000f8e02ff */
[----:B------:R-:W-:-:S03]  /*2860*/  IADD3 R20, P0, R31, R20, RZ ;  /* 0x000000141f147210 */ /* 0x000fc60007f1e0ff */
[----:B------:R-:W-:Y:S01]  /*2870*/  IMAD R5, R5, UR7, R4 ;  /* 0x0000000705057c24 */ /* 0x000fe2000f8e0204 */
[----:B------:R-:W-:Y:S02]  /*2880*/  ULDC.64 UR6, c[0x0][0x5b0] ;  /* 0x00016c0000067ab9 */ /* 0x000fe40000000a00 */
[----:B------:R-:W-:Y:S02]  /*2890*/  IMAD R25, R27, UR6, RZ ;  /* 0x000000061b197c24 */ /* 0x000fe4000f8e02ff */
[----:B------:R-:W-:Y:S02]  /*28a0*/  IADD3.X R21, R28, R21, R5, P0, !PT ;  /* 0x000000151c157210 */ /* 0x000fe400007fe405 */
[----:B------:R-:W-:Y:S01]  /*28b0*/  ISETP.GE.AND P0, PT, R24, 0x1, PT ;  /* 0x000000011800780c */ /* 0x000fe20003f06270 */
[C---:B------:R-:W-:Y:S02]  /*28c0*/  IMAD R25, R26.reuse, UR7, R25 ;  /* 0x000000071a197c24 */ /* 0x040fe4000f8e0219 */
[----:B------:R-:W-:Y:S01]  /*28d0*/  IMAD.WIDE.U32 R4, R26, UR6, R20 ;  /* 0x000000061a047c25 */ /* 0x000fe2000f8e0014 */
[----:B------:R-:W-:-:S02]  /*28e0*/  ISETP.LT.OR P3, PT, R6, 0x1, !P0 ;  /* 0x000000010600780c */ /* 0x000fc40004761670 */
[----:B------:R-:W-:-:S04]  /*28f0*/  IADD3 R4, P1, R4, UR8, RZ ;  /* 0x0000000804047c10 */ /* 0x000fc8000ff3e0ff */
[--C-:B------:R-:W-:Y:S02]  /*2900*/  IADD3.X R5, R5, UR9, R25.reuse, P1, !PT ;  /* 0x0000000905057c10 */ /* 0x100fe40008ffe419 */
[----:B------:R-:W-:-:S05]  /*2910*/  PRMT R25, RZ, 0x7610, R25 ;  /* 0x00007610ff197816 */ /* 0x000fca0000000019 */
[----:B------:R-:W-:Y:S05]  /*2920*/  @P3 BRA `(.L_x_38) ;  /* 0x0000000000043947 */ /* 0x000fea0003800000 */
[----:B------:R0:W5:Y:S02]  /*2930*/  LDG.E.U8 R25, desc[UR20][R4.64] ;  /* 0x0000001404197981 */ /* 0x000164000c1e1100 */
.L_x_38:
[----:B------:R-:W-:Y:S05]  /*2940*/  BSYNC B1 ;  /* 0x0000000000017941 */ /* 0x000fea0003800000 */
.L_x_37:
[----:B-----5:R-:W-:Y:S01]  /*2950*/  LOP3.LUT R25, R25, 0xff, RZ, 0xc0, !PT ;  /* 0x000000ff19197812 */ /* 0x020fe200078ec0ff */
[----:B------:R-:W-:Y:S01]  /*2960*/  BSSY B1, `(.L_x_39) ;  /* 0x000000c000017945 */ /* 0x000fe20003800000 */
[----:B------:R-:W-:Y:S02]  /*2970*/  ISETP.GE.AND P1, PT, R24, 0x2, PT ;  /* 0x000000021800780c */ /* 0x000fe40003f26270 */
[----:B------:R-:W-:Y:S02]  /*2980*/  F2FP.F16.E5M2.UNPACK_B R25, R25 ;  /* 0x00000019ff19723e */ /* 0x000fe400020004ff */
[----:B------:R-:W-:-:S03]  /*2990*/  ISETP.LT.OR P2, PT, R6, 0x1, !P1 ;  /* 0x000000010600780c */ /* 0x000fc60004f41670 */
[----:B------:R-:W-:Y:S01]  /*29a0*/  HADD2.F32 R28, -RZ, R25.H0_H0 ;  /* 0x20000019ff1c7230 */ /* 0x000fe20000004100 */
[----:B------:R-:W-:-:S04]  /*29b0*/  PRMT R25, RZ, 0x7610, R25 ;  /* 0x00007610ff197816 */ /* 0x000fc80000000019 */
[----:B------:R-:W-:-:S04]  /*29c0*/  FMUL R28, R28, R13 ;  /* 0x0000000d1c1c7220 */ /* 0x000fc80000400000 */
[----:B------:R-:W-:-:S05]  /*29d0*/  FFMA R28, R85, R12, R28 ;  /* 0x0000000c551c7223 */ /* 0x000fca000000001c */
[----:B------:R-:W-:-:S05]  /*29e0*/  F2FP.SATFINITE.E5M2.F32.PACK_AB_MERGE_C R29, RZ, R28, RZ ;  /* 0x0000001cff1d723e */ /* 0x000fca00048060ff */
[----:B------:R1:W-:Y:S01]  /*29f0*/  @!P3 STG.E.U8 desc[UR20][R14.64], R29 ;  /* 0x0000001d0e00b986 */ /* 0x0003e2000c101114 */
[----:B------:R-:W-:Y:S05]  /*2a00*/  @P2 BRA `(.L_x_40) ;  /* 0x0000000000042947 */ /* 0x000fea0003800000 */
[----:B------:R2:W5:Y:S02]  /*2a10*/  LDG.E.U8 R25, desc[UR20][R4.64+0x1] ;  /* 0x0000011404197981 */ /* 0x000564000c1e1100 */
.L_x_40:
[----:B------:R-:W-:Y:S05]  /*2a20*/  BSYNC B1 ;  /* 0x0000000000017941 */ /* 0x000fea0003800000 */
.L_x_39:
[----:B-----5:R-:W-:Y:S01]  /*2a30*/  LOP3.LUT R25, R25, 0xff, RZ, 0xc0, !PT ;  /* 0x000000ff19197812 */ /* 0x020fe200078ec0ff */
[----:B------:R-:W-:Y:S01]  /*2a40*/  BSSY B1, `(.L_x_41) ;  /* 0x0000012000017945 */ /* 0x000fe20003800000 */
[----:B-1----:R-:W-:Y:S02]  /*2a50*/  IADD3 R29, P3, R26, 0x8, RZ ;  /* 0x000000081a1d7810 */ /* 0x002fe40007f7e0ff */
[----:B------:R-:W-:Y:S02]  /*2a60*/  F2FP.F16.E5M2.UNPACK_B R25, R25 ;  /* 0x00000019ff19723e */ /* 0x000fe400020004ff */
[----:B------:R-:W-:Y:S01]  /*2a70*/  ISETP.LT.OR P0, PT, R6, 0x9, !P0 ;  /* 0x000000090600780c */ /* 0x000fe20004701670 */
[----:B------:R-:W-:Y:S02]  /*2a80*/  IMAD.X R27, RZ, RZ, R27, P3 ;  /* 0x000000ffff1b7224 */ /* 0x000fe400018e061b */
[----:B------:R-:W-:Y:S02]  /*2a90*/  HADD2.F32 R26, -RZ, R25.H0_H0 ;  /* 0x20000019ff1a7230 */ /* 0x000fe40000004100 */
[----:B------:R-:W-:-:S04]  /*2aa0*/  IMAD.WIDE.U32 R20, R29, UR6, R20 ;  /* 0x000000061d147c25 */ /* 0x000fc8000f8e0014 */
[----:B------:R-:W-:Y:S01]  /*2ab0*/  FMUL R25, R26, R13 ;  /* 0x0000000d1a197220 */ /* 0x000fe20000400000 */
[----:B------:R-:W-:Y:S01]  /*2ac0*/  IMAD R26, R27, UR6, RZ ;  /* 0x000000061b1a7c24 */ /* 0x000fe2000f8e02ff */
[----:B------:R-:W-:Y:S02]  /*2ad0*/  IADD3 R20, P3, R20, UR8, RZ ;  /* 0x0000000814147c10 */ /* 0x000fe4000ff7e0ff */
[----:B------:R-:W-:Y:S01]  /*2ae0*/  FFMA R25, R84, R12, R25 ;  /* 0x0000000c54197223 */ /* 0x000fe20000000019 */
[----:B------:R-:W-:-:S04]  /*2af0*/  IMAD R29, R29, UR7, R26 ;  /* 0x000000071d1d7c24 */ /* 0x000fc8000f8e021a */
[----:B------:R-:W-:Y:S02]  /*2b00*/  F2FP.SATFINITE.E5M2.F32.PACK_AB_MERGE_C R27, RZ, R25, RZ ;  /* 0x00000019ff1b723e */ /* 0x000fe400048060ff */
[----:B------:R-:W-:Y:S02]  /*2b10*/  IADD3.X R21, R21, UR9, R29, P3, !PT ;  /* 0x0000000915157c10 */ /* 0x000fe40009ffe41d */
[----:B------:R-:W-:Y:S01]  /*2b20*/  PRMT R25, RZ, 0x7610, R25 ;  /* 0x00007610ff197816 */ /* 0x000fe20000000019 */
[----:B------:R1:W-:Y:S01]  /*2b30*/  @!P2 STG.E.U8 desc[UR20][R14.64+0x1], R27 ;  /* 0x0000011b0e00a986 */ /* 0x0003e2000c101114 */
[----:B------:R-:W-:Y:S05]  /*2b40*/  @P0 BRA `(.L_x_42) ;  /* 0x0000000000040947 */ /* 0x000fea0003800000 */
[----:B------:R3:W5:Y:S02]  /*2b50*/  LDG.E.U8 R25, desc[UR20][R20.64] ;  /* 0x0000001414197981 */ /* 0x000764000c1e1100 */
.L_x_42:
[----:B------:R-:W-:Y:S05]  /*2b60*/  BSYNC B1 ;  /* 0x0000000000017941 */ /* 0x000fea0003800000 */
.L_x_41:
[----:B-----5:R-:W-:Y:S01]  /*2b70*/  LOP3.LUT R25, R25, 0xff, RZ, 0xc0, !PT ;  /* 0x000000ff19197812 */ /* 0x020fe200078ec0ff */
[----:B------:R-:W-:Y:S01]  /*2b80*/  BSSY B1, `(.L_x_43) ;  /* 0x000000b000017945 */ /* 0x000fe20003800000 */
[----:B------:R-:W-:Y:S02]  /*2b90*/  ISETP.LT.OR P1, PT, R6, 0x9, !P1 ;  /* 0x000000090600780c */ /* 0x000fe40004f21670 */
[----:B------:R-:W-:-:S05]  /*2ba0*/  F2FP.F16.E5M2.UNPACK_B R25, R25 ;  /* 0x00000019ff19723e */ /* 0x000fca00020004ff */
[----:B------:R-:W-:Y:S01]  /*2bb0*/  HADD2.F32 R26, -RZ, R25.H0_H0 ;  /* 0x20000019ff1a7230 */ /* 0x000fe20000004100 */
[----:B------:R-:W-:-:S04]  /*2bc0*/  PRMT R25, RZ, 0x7610, R25 ;  /* 0x00007610ff197816 */ /* 0x000fc80000000019 */
[----:B------:R-:W-:-:S04]  /*2bd0*/  FMUL R26, R26, R13 ;  /* 0x0000000d1a1a7220 */ /* 0x000fc80000400000 */
[----:B------:R-:W-:-:S05]  /*2be0*/  FFMA R26, R83, R12, R26 ;  /* 0x0000000c531a7223 */ /* 0x000fca000000001a */
[----:B-1----:R-:W-:-:S05]  /*2bf0*/  F2FP.SATFINITE.E5M2.F32.PACK_AB_MERGE_C R27, RZ, R26, RZ ;  /* 0x0000001aff1b723e */ /* 0x002fca00048060ff */
[----:B------:R1:W-:Y:S01]  /*2c00*/  @!P0 STG.E.U8 desc[UR20][R16.64], R27 ;  /* 0x0000001b10008986 */ /* 0x0003e2000c101114 */
[----:B------:R-:W-:Y:S05]  /*2c10*/  @P1 BRA `(.L_x_44) ;  /* 0x0000000000041947 */ /* 0x000fea0003800000 */
[----:B------:R4:W5:Y:S02]  /*2c20*/  LDG.E.U8 R25, desc[UR20][R20.64+0x1] ;  /* 0x0000011414197981 */ /* 0x000964000c1e1100 */
.L_x_44:
[----:B------:R-:W-:Y:S05]  /*2c30*/  BSYNC B1 ;  /* 0x0000000000017941 */ /* 0x000fea0003800000 */
.L_x_43:
[----:B-----5:R-:W-:Y:S01]  /*2c40*/  LOP3.LUT R25, R25, 0xff, RZ, 0xc0, !PT ;  /* 0x000000ff19197812 */ /* 0x020fe200078ec0ff */
[----:B------:R-:W-:Y:S01]  /*2c50*/  BSSY B1, `(.L_x_45) ;  /* 0x000000c000017945 */ /* 0x000fe20003800000 */
[----:B------:R-:W-:Y:S02]  /*2c60*/  ISETP.GE.AND P0, PT, R24, 0x9, PT ;  /* 0x000000091800780c */ /* 0x000fe40003f06270 */
[----:B------:R-:W-:Y:S02]  /*2c70*/  F2FP.F16.E5M2.UNPACK_B R25, R25 ;  /* 0x00000019ff19723e */ /* 0x000fe400020004ff */
[----:B------:R-:W-:-:S03]  /*2c80*/  ISETP.LT.OR P2, PT, R6, 0x1, !P0 ;  /* 0x000000010600780c */ /* 0x000fc60004741670 */
[----:B------:R-:W-:-:S05]  /*2c90*/  HADD2.F32 R26, -RZ, R25.H0_H0 ;  /* 0x20000019ff1a7230 */ /* 0x000fca0000004100 */
[----:B------:R-:W-:-:S04]  /*2ca0*/  FMUL R25, R26, R13 ;  /* 0x0000000d1a197220 */ /* 0x000fc80000400000 */
[----:B------:R-:W-:-:S05]  /*2cb0*/  FFMA R25, R82, R12, R25 ;  /* 0x0000000c52197223 */ /* 0x000fca0000000019 */
[----:B-1----:R-:W-:Y:S02]  /*2cc0*/  F2FP.SATFINITE.E5M2.F32.PACK_AB_MERGE_C R27, RZ, R25, RZ ;  /* 0x00000019ff1b723e */ /* 0x002fe400048060ff */
[----:B------:R-:W-:-:S03]  /*2cd0*/  PRMT R25, RZ, 0x7610, R25 ;  /* 0x00007610ff197816 */ /* 0x000fc60000000019 */
[----:B------:R1:W-:Y:S01]  /*2ce0*/  @!P1 STG.E.U8 desc[UR20][R16.64+0x1], R27 ;  /* 0x0000011b10009986 */ /* 0x0003e2000c101114 */
[----:B------:R-:W-:Y:S05]  /*2cf0*/  @P2 BRA `(.L_x_46) ;  /* 0x0000000000042947 */ /* 0x000fea0003800000 */
[----:B------:R0:W5:Y:S02]  /*2d00*/  LDG.E.U8 R25, desc[UR20][R4.64+0x8] ;  /* 0x0000081404197981 */ /* 0x000164000c1e1100 */
.L_x_46:
[----:B------:R-:W-:Y:S05]  /*2d10*/  BSYNC B1 ;  /* 0x0000000000017941 */ /* 0x000fea0003800000 */
.L_x_45:
        /* <DEDUP_REMOVED lines=13> */
.L_x_48:
[----:B------:R-:W-:Y:S05]  /*2df0*/  BSYNC B1 ;  /* 0x0000000000017941 */ /* 0x000fea0003800000 */
.L_x_47:
[----:B-----5:R-:W-:Y:S01]  /*2e00*/  LOP3.LUT R25, R25, 0xff, RZ, 0xc0, !PT ;  /* 0x000000ff19197812 */ /* 0x020fe200078ec0ff */
[----:B------:R-:W-:Y:S01]  /*2e10*/  BSSY B1, `(.L_x_49) ;  /* 0x000000b000017945 */ /* 0x000fe20003800000 */
[----:B------:R-:W-:Y:S02]  /*2e20*/  ISETP.LT.OR P0, PT, R6, 0x9, !P0 ;  /* 0x000000090600780c */ /* 0x000fe40004701670 */
[----:B------:R-:W-:-:S05]  /*2e30*/  F2FP.F16.E5M2.UNPACK_B R25, R25 ;  /* 0x00000019ff19723e */ /* 0x000fca00020004ff */
        /* <DEDUP_REMOVED lines=8> */
.L_x_50:
[----:B------:R-:W-:Y:S05]  /*2ec0*/  BSYNC B1 ;  /* 0x0000000000017941 */ /* 0x000fea0003800000 */
.L_x_49:
        /* <DEDUP_REMOVED lines=12> */
.L_x_52:
[----:B------:R-:W-:Y:S05]  /*2f90*/  BSYNC B1 ;  /* 0x0000000000017941 */ /* 0x000fea0003800000 */
.L_x_51:
        /* <DEDUP_REMOVED lines=13> */
.L_x_54:
[----:B------:R-:W-:Y:S05]  /*3070*/  BSYNC B1 ;  /* 0x0000000000017941 */ /* 0x000fea0003800000 */
.L_x_53:
        /* <DEDUP_REMOVED lines=13> */
.L_x_56:
[----:B------:R-:W-:Y:S05]  /*3150*/  BSYNC B1 ;  /* 0x0000000000017941 */ /* 0x000fea0003800000 */
.L_x_55:
        /* <DEDUP_REMOVED lines=12> */
.L_x_58:
[----:B------:R-:W-:Y:S05]  /*3220*/  BSYNC B1 ;  /* 0x0000000000017941 */ /* 0x000fea0003800000 */
.L_x_57:
        /* <DEDUP_REMOVED lines=12> */
.L_x_60:
[----:B------:R-:W-:Y:S05]  /*32f0*/  BSYNC B1 ;  /* 0x0000000000017941 */ /* 0x000fea0003800000 */
.L_x_59:
        /* <DEDUP_REMOVED lines=13> */
.L_x_62:
[----:B------:R-:W-:Y:S05]  /*33d0*/  BSYNC B1 ;  /* 0x0000000000017941 */ /* 0x000fea0003800000 */
.L_x_61:
        /* <DEDUP_REMOVED lines=13> */
.L_x_64:
[----:B------:R-:W-:Y:S05]  /*34b0*/  BSYNC B1 ;  /* 0x0000000000017941 */ /* 0x000fea0003800000 */
.L_x_63:
        /* <DEDUP_REMOVED lines=12> */
.L_x_66:
[----:B------:R-:W-:Y:S05]  /*3580*/  BSYNC B1 ;  /* 0x0000000000017941 */ /* 0x000fea0003800000 */
.L_x_65:
        /* <DEDUP_REMOVED lines=12> */
.L_x_68:
[----:B------:R-:W-:Y:S05]  /*3650*/  BSYNC B1 ;  /* 0x0000000000017941 */ /* 0x000fea0003800000 */
.L_x_67:
        /* <DEDUP_REMOVED lines=13> */
.L_x_70:
[----:B------:R-:W-:Y:S05]  /*3730*/  BSYNC B1 ;  /* 0x0000000000017941 */ /* 0x000fea0003800000 */
.L_x_69:
        /* <DEDUP_REMOVED lines=13> */
.L_x_72:
[----:B------:R-:W-:Y:S05]  /*3810*/  BSYNC B1 ;  /* 0x0000000000017941 */ /* 0x000fea0003800000 */
.L_x_71:
        /* <DEDUP_REMOVED lines=12> */
.L_x_74:
[----:B------:R-:W-:Y:S05]  /*38e0*/  BSYNC B1 ;  /* 0x0000000000017941 */ /* 0x000fea0003800000 */
.L_x_73:
        /* <DEDUP_REMOVED lines=12> */
.L_x_76:
[----:B------:R-:W-:Y:S05]  /*39b0*/  BSYNC B1 ;  /* 0x0000000000017941 */ /* 0x000fea0003800000 */
.L_x_75:
        /* <DEDUP_REMOVED lines=13> */
.L_x_78:
[----:B------:R-:W-:Y:S05]  /*3a90*/  BSYNC B1 ;  /* 0x0000000000017941 */ /* 0x000fea0003800000 */
.L_x_77:
        /* <DEDUP_REMOVED lines=13> */
.L_x_80:
[----:B------:R-:W-:Y:S05]  /*3b70*/  BSYNC B1 ;  /* 0x0000000000017941 */ /* 0x000fea0003800000 */
.L_x_79:
        /* <DEDUP_REMOVED lines=12> */
.L_x_82:
[----:B------:R-:W-:Y:S05]  /*3c40*/  BSYNC B1 ;  /* 0x0000000000017941 */ /* 0x000fea0003800000 */
.L_x_81:
        /* <DEDUP_REMOVED lines=12> */
.L_x_84:
[----:B------:R-:W-:Y:S05]  /*3d10*/  BSYNC B1 ;  /* 0x0000000000017941 */ /* 0x000fea0003800000 */
.L_x_83:
        /* <DEDUP_REMOVED lines=13> */
.L_x_86:
[----:B------:R-:W-:Y:S05]  /*3df0*/  BSYNC B1 ;  /* 0x0000000000017941 */ /* 0x000fea0003800000 */
.L_x_85:
        /* <DEDUP_REMOVED lines=13> */
.L_x_88:
[----:B------:R-:W-:Y:S05]  /*3ed0*/  BSYNC B1 ;  /* 0x0000000000017941 */ /* 0x000fea0003800000 */
.L_x_87:
        /* <DEDUP_REMOVED lines=12> */
.L_x_90:
[----:B------:R-:W-:Y:S05]  /*3fa0*/  BSYNC B1 ;  /* 0x0000000000017941 */ /* 0x000fea0003800000 */
.L_x_89:
        /* <DEDUP_REMOVED lines=12> */
.L_x_92:
[----:B------:R-:W-:Y:S05]  /*4070*/  BSYNC B1 ;  /* 0x0000000000017941 */ /* 0x000fea0003800000 */
.L_x_91:
        /* <DEDUP_REMOVED lines=13> */
.L_x_94:
[----:B------:R-:W-:Y:S05]  /*4150*/  BSYNC B1 ;  /* 0x0000000000017941 */ /* 0x000fea0003800000 */
.L_x_93:
[----:B-----5:R-:W-:Y:S01]  /*4160*/  LOP3.LUT R25, R25, 0xff, RZ, 0xc0, !PT ;  /* 0x000000ff19197812 */ /* 0x020fe200078ec0ff */
[----:B------:R-:W-:Y:S01]  /*4170*/  BSSY B1, `(.L_x_95) ;  /* 0x000000c000017945 */ /* 0x000fe20003800000 */
[----:B------:R-:W-:Y:S02]  /*4180*/  ISETP.GE.AND P1, PT, R24, 0x3a, PT ;  /* 0x0000003a1800780c */ /* 0x000fe40003f26270 */
[----:B------:R-:W-:Y:S02]  /*4190*/  F2FP.F16.E5M2.UNPACK_B R25, R25 ;  /* 0x00000019ff19723e */ /* 0x000fe400020004ff */
[----:B------:R-:W-:Y:S02]  /*41a0*/  ISETP.LT.OR P3, PT, R6, 0x1, !P1 ;  /* 0x000000010600780c */ /* 0x000fe40004f61670 */
[----:B------:R-:W-:Y:S01]  /*41b0*/  PRMT R24, RZ, 0x7610, R24 ;  /* 0x00007610ff187816 */ /* 0x000fe20000000018 */
[----:B------:R-:W-:-:S05]  /*41c0*/  HADD2.F32 R26, -RZ, R25.H0_H0 ;  /* 0x20000019ff1a7230 */ /* 0x000fca0000004100 */
[----:B------:R-:W-:-:S04]  /*41d0*/  FMUL R26, R26, R13 ;  /* 0x0000000d1a1a7220 */ /* 0x000fc80000400000 */
[----:B------:R-:W-:-:S05]  /*41e0*/  FFMA R26, R57, R12, R26 ;  /* 0x0000000c391a7223 */ /* 0x000fca000000001a */
[----:B------:R-:W-:-:S05]  /*41f0*/  F2FP.SATFINITE.E5M2.F32.PACK_AB_MERGE_C R25, RZ, R26, RZ ;  /* 0x0000001aff19723e */ /* 0x000fca00048060ff */
[----:B------:R0:W-:Y:S01]  /*4200*/  @!P2 STG.E.U8 desc[UR20][R14.64+0x38], R25 ;  /* 0x000038190e00a986 */ /* 0x0001e2000c101114 */
[----:B------:R-:W-:Y:S05]  /*4210*/  @P3 BRA `(.L_x_96) ;  /* 0x0000000000043947 */ /* 0x000fea0003800000 */
[----:B------:R0:W5:Y:S02]  /*4220*/  LDG.E.U8 R24, desc[UR20][R4.64+0x39] ;  /* 0x0000391404187981 */ /* 0x000164000c1e1100 */
.L_x_96:
[----:B------:R-:W-:Y:S05]  /*4230*/  BSYNC B1 ;  /* 0x0000000000017941 */ /* 0x000fea0003800000 */
.L_x_95:
[----:B-----5:R-:W-:Y:S01]  /*4240*/  LOP3.LUT R24, R24, 0xff, RZ, 0xc0, !PT ;  /* 0x000000ff18187812 */ /* 0x020fe200078ec0ff */
[----:B------:R-:W-:Y:S01]  /*4250*/  BSSY B1, `(.L_x_97) ;  /* 0x000000b000017945 */ /* 0x000fe20003800000 */
[----:B------:R-:W-:Y:S02]  /*4260*/  ISETP.LT.OR P0, PT, R6, 0x9, !P0 ;  /* 0x000000090600780c */ /* 0x000fe40004701670 */
[----:B------:R-:W-:Y:S02]  /*4270*/  F2FP.F16.E5M2.UNPACK_B R24, R24 ;  /* 0x00000018ff18723e */ /* 0x000fe400020004ff */
[----:B0-2---:R-:W-:-:S03]  /*4280*/  PRMT R4, RZ, 0x7610, R4 ;  /* 0x00007610ff047816 */ /* 0x005fc60000000004 */
[----:B------:R-:W-:-:S05]  /*4290*/  HADD2.F32 R24, -RZ, R24.H0_H0 ;  /* 0x20000018ff187230 */ /* 0x000fca0000004100 */
[----:B------:R-:W-:-:S04]  /*42a0*/  FMUL R5, R24, R13 ;  /* 0x0000000d18057220 */ /* 0x000fc80000400000 */
[----:B------:R-:W-:-:S05]  /*42b0*/  FFMA R5, R56, R12, R5 ;  /* 0x0000000c38057223 */ /* 0x000fca0000000005 */
[----:B------:R-:W-:-:S05]  /*42c0*/  F2FP.SATFINITE.E5M2.F32.PACK_AB_MERGE_C R5, RZ, R5, RZ ;  /* 0x00000005ff05723e */ /* 0x000fca00048060ff */
[----:B------:R0:W-:Y:S01]  /*42d0*/  @!P3 STG.E.U8 desc[UR20][R14.64+0x39], R5 ;  /* 0x000039050e00b986 */ /* 0x0001e2000c101114 */
[----:B------:R-:W-:Y:S05]  /*42e0*/  @P0 BRA `(.L_x_98) ;  /* 0x0000000000040947 */ /* 0x000fea0003800000 */
[----:B------:R2:W5:Y:S02]  /*42f0*/  LDG.E.U8 R4, desc[UR20][R20.64+0x38] ;  /* 0x0000381414047981 */ /* 0x000564000c1e1100 */
.L_x_98:
[----:B------:R-:W-:Y:S05]  /*4300*/  BSYNC B1 ;  /* 0x0000000000017941 */ /* 0x000fea0003800000 */
.L_x_97:
[----:B-----5:R-:W-:Y:S01]  /*4310*/  LOP3.LUT R4, R4, 0xff, RZ, 0xc0, !PT ;  /* 0x000000ff04047812 */ /* 0x020fe200078ec0ff */
[----:B------:R-:W-:Y:S01]  /*4320*/  BSSY B1, `(.L_x_99) ;  /* 0x000000b000017945 */ /* 0x000fe20003800000 */
[----:B------:R-:W-:Y:S02]  /*4330*/  ISETP.LT.OR P1, PT, R6, 0x9, !P1 ;  /* 0x000000090600780c */ /* 0x000fe40004f21670 */
[----:B------:R-:W-:-:S05]  /*4340*/  F2FP.F16.E5M2.UNPACK_B R4, R4 ;  /* 0x00000004ff04723e */ /* 0x000fca00020004ff */
[----:B------:R-:W-:-:S05]  /*4350*/  HADD2.F32 R4, -RZ, R4.H0_H0 ;  /* 0x20000004ff047230 */ /* 0x000fca0000004100 */
[----:B------:R-:W-:-:S04]  /*4360*/  FMUL R4, R4, R13 ;  /* 0x0000000d04047220 */ /* 0x000fc80000400000 */
[----:B------:R-:W-:-:S05]  /*4370*/  FFMA R4, R23, R12, R4 ;  /* 0x0000000c17047223 */ /* 0x000fca0000000004 */
[----:B0-----:R-:W-:Y:S02]  /*4380*/  F2FP.SATFINITE.E5M2.F32.PACK_AB_MERGE_C R5, RZ, R4, RZ ;  /* 0x00000004ff05723e */ /* 0x001fe400048060ff */
[----:B------:R-:W-:-:S03]  /*4390*/  PRMT R4, RZ, 0x7610, R4 ;  /* 0x00007610ff047816 */ /* 0x000fc60000000004 */
[----:B------:R0:W-:Y:S01]  /*43a0*/  @!P0 STG.E.U8 desc[UR20][R16.64+0x38], R5 ;  /* 0x0000380510008986 */ /* 0x0001e2000c101114 */
[----:B------:R-:W-:Y:S05]  /*43b0*/  @P1 BRA `(.L_x_100) ;  /* 0x0000000000041947 */ /* 0x000fea0003800000 */
[----:B------:R0:W5:Y:S02]  /*43c0*/  LDG.E.U8 R4, desc[UR20][R20.64+0x39] ;  /* 0x0000391414047981 */ /* 0x000164000c1e1100 */
.L_x_100:
[----:B------:R-:W-:Y:S05]  /*43d0*/  BSYNC B1 ;  /* 0x0000000000017941 */ /* 0x000fea0003800000 */
.L_x_99:
[----:B------:R-:W-:Y:S05]  /*43e0*/  @P1 BRA `(.L_x_101) ;  /* 0x0000000800601947 */ /* 0x000fea0003800000 */
[----:B-----5:R-:W-:-:S04]  /*43f0*/  LOP3.LUT R4, R4, 0xff, RZ, 0xc0, !PT ;  /* 0x000000ff04047812 */ /* 0x020fc800078ec0ff */
[----:B------:R-:W-:-:S05]  /*4400*/  F2FP.F16.E5M2.UNPACK_B R4, R4 ;  /* 0x00000004ff04723e */ /* 0x000fca00020004ff */
[----:B------:R-:W-:-:S05]  /*4410*/  HADD2.F32 R4, -RZ, R4.H0_H0 ;  /* 0x20000004ff047230 */ /* 0x000fca0000004100 */
[----:B0-----:R-:W-:-:S04]  /*4420*/  FMUL R5, R4, R13 ;  /* 0x0000000d04057220 */ /* 0x001fc80000400000 */
[----:B------:R-:W-:-:S05]  /*4430*/  FFMA R5, R22, R12, R5 ;  /* 0x0000000c16057223 */ /* 0x000fca0000000005 */
[----:B------:R-:W-:-:S05]  /*4440*/  F2FP.SATFINITE.E5M2.F32.PACK_AB_MERGE_C R5, RZ, R5, RZ ;  /* 0x00000005ff05723e */ /* 0x000fca00048060ff */
[----:B------:R0:W-:Y:S01]  /*4450*/  STG.E.U8 desc[UR20][R16.64+0x39], R5 ;  /* 0x0000390510007986 */ /* 0x0001e2000c101114 */
[----:B------:R-:W-:Y:S05]  /*4460*/  BRA `(.L_x_101) ;  /* 0x0000000800407947 */ /* 0x000fea0003800000 */
.L_x_36:
[C---:B------:R-:W-:Y:S01]  /*4470*/  ISETP.GE.AND P3, PT, R24.reuse, 0x1, PT ;  /* 0x000000011800780c */ /* 0x040fe20003f66270 */
[-C--:B------:R-:W-:Y:S01]  /*4480*/  FMUL R85, R85, R12.reuse ;  /* 0x0000000c55557220 */ /* 0x080fe20000400000 */
[----:B------:R-:W-:Y:S01]  /*4490*/  ISETP.GE.AND P0, PT, R24, 0x2, PT ;  /* 0x000000021800780c */ /* 0x000fe20003f06270 */
[-C--:B------:R-:W-:Y:S01]  /*44a0*/  FMUL R84, R84, R12.reuse ;  /* 0x0000000c54547220 */ /* 0x080fe20000400000 */
[C---:B------:R-:W-:Y:S01]  /*44b0*/  ISETP.LT.OR P1, PT, R6.reuse, 0x1, !P3 ;  /* 0x000000010600780c */ /* 0x040fe20005f21670 */
[-C--:B------:R-:W-:Y:S01]  /*44c0*/  FMUL R83, R83, R12.reuse ;  /* 0x0000000c53537220 */ /* 0x080fe20000400000 */
[----:B------:R-:W-:Y:S01]  /*44d0*/  ISETP.LT.OR P2, PT, R6, 0x1, !P0 ;  /* 0x000000010600780c */ /* 0x000fe20004741670 */
[-C--:B------:R-:W-:Y:S01]  /*44e0*/  FMUL R82, R82, R12.reuse ;  /* 0x0000000c52527220 */ /* 0x080fe20000400000 */
[----:B------:R-:W-:Y:S01]  /*44f0*/  ISETP.LT.OR P3, PT, R6, 0x9, !P3 ;  /* 0x000000090600780c */ /* 0x000fe20005f61670 */
[-C--:B------:R-:W-:Y:S01]  /*4500*/  FMUL R81, R81, R12.reuse ;  /* 0x0000000c51517220 */ /* 0x080fe20000400000 */
[----:B------:R-:W-:Y:S01]  /*4510*/  F2FP.SATFINITE.E5M2.F32.PACK_AB_MERGE_C R85, RZ, R85, RZ ;  /* 0x00000055ff55723e */ /* 0x000fe200048060ff */
[----:B------:R-:W-:Y:S01]  /*4520*/  FMUL R80, R80, R12 ;  /* 0x0000000c50507220 */ /* 0x000fe20000400000 */
[----:B------:R-:W-:Y:S01]  /*4530*/  F2FP.SATFINITE.E5M2.F32.PACK_AB_MERGE_C R5, RZ, R84, RZ ;  /* 0x00000054ff05723e */ /* 0x000fe200048060ff */
[-C--:B------:R-:W-:Y:S01]  /*4540*/  FMUL R79, R79, R12.reuse ;  /* 0x0000000c4f4f7220 */ /* 0x080fe20000400000 */
[----:B------:R-:W-:Y:S01]  /*4550*/  F2FP.SATFINITE.E5M2.F32.PACK_AB_MERGE_C R83, RZ, R83, RZ ;  /* 0x00000053ff53723e */ /* 0x000fe200048060ff */
[-C--:B------:R-:W-:Y:S01]  /*4560*/  FMUL R78, R78, R12.reuse ;  /* 0x0000000c4e4e7220 */ /* 0x080fe20000400000 */
[----:B------:R-:W-:Y:S01]  /*4570*/  ISETP.LT.OR P0, PT, R6, 0x9, !P0 ;  /* 0x000000090600780c */ /* 0x000fe20004701670 */
[----:B------:R-:W-:Y:S01]  /*4580*/  @!P1 STG.E.U8 desc[UR20][R14.64], R85 ;  /* 0x000000550e009986 */ /* 0x000fe2000c101114 */
[C---:B------:R-:W-:Y:S01]  /*4590*/  ISETP.GE.AND P1, PT, R24.reuse, 0x9, PT ;  /* 0x000000091800780c */ /* 0x040fe20003f26270 */
[-C--:B------:R-:W-:Y:S01]  /*45a0*/  FMUL R77, R77, R12.reuse ;  /* 0x0000000c4d4d7220 */ /* 0x080fe20000400000 */
[----:B------:R-:W-:Y:S01]  /*45b0*/  F2FP.SATFINITE.E5M2.F32.PACK_AB_MERGE_C R81, RZ, R81, RZ ;  /* 0x00000051ff51723e */ /* 0x000fe200048060ff */
[----:B------:R0:W-:Y:S01]  /*45c0*/  @!P2 STG.E.U8 desc[UR20][R14.64+0x1], R5 ;  /* 0x000001050e00a986 */ /* 0x0001e2000c101114 */
[----:B------:R-:W-:Y:S01]  /*45d0*/  ISETP.GE.AND P2, PT, R24, 0xa, PT ;  /* 0x0000000a1800780c */ /* 0x000fe20003f46270 */
[----:B------:R-:W-:Y:S01]  /*45e0*/  FMUL R76, R76, R12 ;  /* 0x0000000c4c4c7220 */ /* 0x000fe20000400000 */
[----:B------:R-:W-:Y:S01]  /*45f0*/  F2FP.SATFINITE.E5M2.F32.PACK_AB_MERGE_C R21, RZ, R80, RZ ;  /* 0x00000050ff15723e */ /* 0x000fe200048060ff */
[----:B------:R-:W-:Y:S01]  /*4600*/  @!P3 STG.E.U8 desc[UR20][R16.64], R83 ;  /* 0x000000531000b986 */ /* 0x000fe2000c101114 */
[----:B------:R-:W-:Y:S01]  /*4610*/  ISETP.LT.OR P3, PT, R6, 0x1, !P1 ;  /* 0x000000010600780c */ /* 0x000fe20004f61670 */
[-C--:B------:R-:W-:Y:S01]  /*4620*/  FMUL R74, R74, R12.reuse ;  /* 0x0000000c4a4a7220 */ /* 0x080fe20000400000 */
[C---:B------:R-:W-:Y:S01]  /*4630*/  ISETP.LT.OR P5, PT, R6.reuse, 0x1, !P2 ;  /* 0x000000010600780c */ /* 0x040fe200057a1670 */
[-C--:B------:R-:W-:Y:S01]  /*4640*/  FMUL R75, R75, R12.reuse ;  /* 0x0000000c4b4b7220 */ /* 0x080fe20000400000 */
[----:B------:R-:W-:Y:S01]  /*4650*/  ISETP.LT.OR P1, PT, R6, 0x9, !P1 ;  /* 0x000000090600780c */ /* 0x000fe20004f21670 */
[-C--:B------:R-:W-:Y:S01]  /*4660*/  FMUL R73, R73, R12.reuse ;  /* 0x0000000c49497220 */ /* 0x080fe20000400000 */
[----:B------:R-:W-:Y:S01]  /*4670*/  F2FP.SATFINITE.E5M2.F32.PACK_AB_MERGE_C R79, RZ, R79, RZ ;  /* 0x0000004fff4f723e */ /* 0x000fe200048060ff */
[----:B------:R-:W-:Y:S01]  /*4680*/  FMUL R72, R72, R12 ;  /* 0x0000000c48487220 */ /* 0x000fe20000400000 */
[----:B0-----:R-:W-:Y:S01]  /*4690*/  F2FP.SATFINITE.E5M2.F32.PACK_AB_MERGE_C R5, RZ, R82, RZ ;  /* 0x00000052ff05723e */ /* 0x001fe200048060ff */
[-C--:B------:R-:W-:Y:S01]  /*46a0*/  FMUL R70, R70, R12.reuse ;  /* 0x0000000c46467220 */ /* 0x080fe20000400000 */
[----:B------:R-:W-:Y:S01]  /*46b0*/  ISETP.LT.OR P2, PT, R6, 0x9, !P2 ;  /* 0x000000090600780c */ /* 0x000fe20005741670 */
[----:B------:R-:W-:Y:S01]  /*46c0*/  FMUL R71, R71, R12 ;  /* 0x0000000c47477220 */ /* 0x000fe20000400000 */
[----:B------:R-:W-:Y:S01]  /*46d0*/  F2FP.SATFINITE.E5M2.F32.PACK_AB_MERGE_C R25, RZ, R78, RZ ;  /* 0x0000004eff19723e */ /* 0x000fe200048060ff */
[----:B------:R0:W-:Y:S01]  /*46e0*/  @!P0 STG.E.U8 desc[UR20][R16.64+0x1], R5 ;  /* 0x0000010510008986 */ /* 0x0001e2000c101114 */
[C---:B------:R-:W-:Y:S01]  /*46f0*/  ISETP.GE.AND P0, PT, R24.reuse, 0x11, PT ;  /* 0x000000111800780c */ /* 0x040fe20003f06270 */
[-C--:B------:R-:W-:Y:S01]  /*4700*/  FMUL R69, R69, R12.reuse ;  /* 0x0000000c45457220 */ /* 0x080fe20000400000 */
[----:B------:R-:W-:Y:S01]  /*4710*/  F2FP.SATFINITE.E5M2.F32.PACK_AB_MERGE_C R77, RZ, R77, RZ ;  /* 0x0000004dff4d723e */ /* 0x000fe200048060ff */
[----:B------:R-:W-:Y:S01]  /*4720*/  @!P3 STG.E.U8 desc[UR20][R14.64+0x8], R81 ;  /* 0x000008510e00b986 */ /* 0x000fe2000c101114 */
[----:B------:R-:W-:Y:S01]  /*4730*/  ISETP.GE.AND P3, PT, R24, 0x12, PT ;  /* 0x000000121800780c */ /* 0x000fe20003f66270 */
[-C--:B------:R-:W-:Y:S01]  /*4740*/  FMUL R68, R68, R12.reuse ;  /* 0x0000000c44447220 */ /* 0x080fe20000400000 */
[----:B------:R-:W-:Y:S01]  /*4750*/  F2FP.SATFINITE.E5M2.F32.PACK_AB_MERGE_C R75, RZ, R75, RZ ;  /* 0x0000004bff4b723e */ /* 0x000fe200048060ff */
[----:B------:R1:W-:Y:S01]  /*4760*/  @!P5 STG.E.U8 desc[UR20][R14.64+0x9], R21 ;  /* 0x000009150e00d986 */ /* 0x0003e2000c101114 */
[C---:B------:R-:W-:Y:S01]  /*4770*/  ISETP.LT.OR P5, PT, R6.reuse, 0x1, !P3 ;  /* 0x000000010600780c */ /* 0x040fe20005fa1670 */
[-C--:B------:R-:W-:Y:S01]  /*4780*/  FMUL R67, R67, R12.reuse ;  /* 0x0000000c43437220 */ /* 0x080fe20000400000 */
[C---:B------:R-:W-:Y:S01]  /*4790*/  ISETP.LT.OR P3, PT, R6.reuse, 0x9, !P3 ;  /* 0x000000090600780c */ /* 0x040fe20005f61670 */
[----:B------:R-:W-:Y:S01]  /*47a0*/  @!P1 STG.E.U8 desc[UR20][R16.64+0x8], R79 ;  /* 0x0000084f10009986 */ /* 0x000fe2000c101114 */
[----:B------:R-:W-:Y:S01]  /*47b0*/  ISETP.LT.OR P1, PT, R6, 0x1, !P0 ;  /* 0x000000010600780c */ /* 0x000fe20004721670 */
[----:B------:R-:W-:Y:S01]  /*47c0*/  FMUL R66, R66, R12 ;  /* 0x0000000c42427220 */ /* 0x000fe20000400000 */
[----:B0-----:R-:W-:Y:S01]  /*47d0*/  F2FP.SATFINITE.E5M2.F32.PACK_AB_MERGE_C R5, RZ, R76, RZ ;  /* 0x0000004cff05723e */ /* 0x001fe200048060ff */
[----:B------:R-:W-:Y:S01]  /*47e0*/  @!P2 STG.E.U8 desc[UR20][R16.64+0x9], R25 ;  /* 0x000009191000a986 */ /* 0x000fe2000c101114 */
[----:B------:R-:W-:Y:S01]  /*47f0*/  ISETP.GE.AND P2, PT, R24, 0x19, PT ;  /* 0x000000191800780c */ /* 0x000fe20003f46270 */
[-C--:B------:R-:W-:Y:S01]  /*4800*/  FMUL R65, R65, R12.reuse ;  /* 0x0000000c41417220 */ /* 0x080fe20000400000 */
[----:B------:R-:W-:Y:S01]  /*4810*/  ISETP.LT.OR P0, PT, R6, 0x9, !P0 ;  /* 0x000000090600780c */ /* 0x000fe20004701670 */
[----:B------:R-:W-:Y:S01]  /*4820*/  FMUL R64, R64, R12 ;  /* 0x0000000c40407220 */ /* 0x000fe20000400000 */
[----:B------:R-:W-:Y:S01]  /*4830*/  ISETP.LT.OR P6, PT, R6, 0x1, !P2 ;  /* 0x000000010600780c */ /* 0x000fe200057c1670 */
[----:B------:R0:W-:Y:S01]  /*4840*/  @!P5 STG.E.U8 desc[UR20][R14.64+0x11], R5 ;  /* 0x000011050e00d986 */ /* 0x0001e2000c101114 */
[----:B-1----:R-:W-:Y:S01]  /*4850*/  F2FP.SATFINITE.E5M2.F32.PACK_AB_MERGE_C R21, RZ, R74, RZ ;  /* 0x0000004aff15723e */ /* 0x002fe200048060ff */
[-C--:B------:R-:W-:Y:S01]  /*4860*/  FMUL R62, R62, R12.reuse ;  /* 0x0000000c3e3e7220 */ /* 0x080fe20000400000 */
[----:B------:R-:W-:Y:S01]  /*4870*/  F2FP.SATFINITE.E5M2.F32.PACK_AB_MERGE_C R73, RZ, R73, RZ ;  /* 0x00000049ff49723e */ /* 0x000fe200048060ff */
[----:B------:R-:W-:Y:S01]  /*4880*/  @!P1 STG.E.U8 desc[UR20][R14.64+0x10], R77 ;  /* 0x0000104d0e009986 */ /* 0x000fe2000c101114 */
[----:B------:R-:W-:Y:S01]  /*4890*/  ISETP.GE.AND P1, PT, R24, 0x1a, PT ;  /* 0x0000001a1800780c */ /* 0x000fe20003f26270 */
[-C--:B------:R-:W-:Y:S01]  /*48a0*/  FMUL R63, R63, R12.reuse ;  /* 0x0000000c3f3f7220 */ /* 0x080fe20000400000 */
[C---:B------:R-:W-:Y:S01]  /*48b0*/  ISETP.LT.OR P2, PT, R6.reuse, 0x9, !P2 ;  /* 0x000000090600780c */ /* 0x040fe20005741670 */
[----:B------:R1:W-:Y:S01]  /*48c0*/  @!P3 STG.E.U8 desc[UR20][R16.64+0x11], R21 ;  /* 0x000011151000b986 */ /* 0x0003e2000c101114 */
[C---:B------:R-:W-:Y:S01]  /*48d0*/  ISETP.LT.OR P5, PT, R6.reuse, 0x1, !P1 ;  /* 0x000000010600780c */ /* 0x040fe20004fa1670 */
[----:B------:R-:W-:Y:S01]  /*48e0*/  FMUL R61, R61, R12 ;  /* 0x0000000c3d3d7220 */ /* 0x000fe20000400000 */
[----:B------:R-:W-:Y:S01]  /*48f0*/  ISETP.LT.OR P3, PT, R6, 0x9, !P1 ;  /* 0x000000090600780c */ /* 0x000fe20004f61670 */
[----:B------:R-:W-:Y:S01]  /*4900*/  @!P0 STG.E.U8 desc[UR20][R16.64+0x10], R75 ;  /* 0x0000104b10008986 */ /* 0x000fe2000c101114 */
[----:B0-----:R-:W-:Y:S01]  /*4910*/  F2FP.SATFINITE.E5M2.F32.PACK_AB_MERGE_C R5, RZ, R72, RZ ;  /* 0x00000048ff05723e */ /* 0x001fe200048060ff */
[-C--:B------:R-:W-:Y:S01]  /*4920*/  FMUL R60, R60, R12.reuse ;  /* 0x0000000c3c3c7220 */ /* 0x080fe20000400000 */
[C---:B------:R-:W-:Y:S01]  /*4930*/  ISETP.GE.AND P0, PT, R24.reuse, 0x21, PT ;  /* 0x000000211800780c */ /* 0x040fe20003f06270 */
[----:B------:R-:W-:Y:S01]  /*4940*/  @!P6 STG.E.U8 desc[UR20][R14.64+0x18], R73 ;  /* 0x000018490e00e986 */ /* 0x000fe2000c101114 */
[----:B------:R-:W-:Y:S01]  /*4950*/  ISETP.GE.AND P1, PT, R24, 0x22, PT ;  /* 0x000000221800780c */ /* 0x000fe20003f26270 */
[-C--:B------:R-:W-:Y:S01]  /*4960*/  FMUL R59, R59, R12.reuse ;  /* 0x0000000c3b3b7220 */ /* 0x080fe20000400000 */
[----:B------:R-:W-:Y:S01]  /*4970*/  ISETP.LT.OR P6, PT, R6, 0x1, !P0 ;  /* 0x000000010600780c */ /* 0x000fe200047c1670 */
[----:B------:R-:W-:Y:S01]  /*4980*/  FMUL R58, R58, R12 ;  /* 0x0000000c3a3a7220 */ /* 0x000fe20000400000 */
[----:B-1----:R-:W-:Y:S01]  /*4990*/  F2FP.SATFINITE.E5M2.F32.PACK_AB_MERGE_C R21, RZ, R70, RZ ;  /* 0x00000046ff15723e */ /* 0x002fe200048060ff */
[----:B------:R0:W-:Y:S01]  /*49a0*/  @!P5 STG.E.U8 desc[UR20][R14.64+0x19], R5 ;  /* 0x000019050e00d986 */ /* 0x0001e2000c101114 */
[----:B------:R-:W-:Y:S01]  /*49b0*/  ISETP.LT.OR P5, PT, R6, 0x1, !P1 ;  /* 0x000000010600780c */ /* 0x000fe20004fa1670 */
[-C--:B------:R-:W-:Y:S01]  /*49c0*/  FMUL R57, R57, R12.reuse ;  /* 0x0000000c39397220 */ /* 0x080fe20000400000 */
[----:B------:R-:W-:Y:S01]  /*49d0*/  F2FP.SATFINITE.E5M2.F32.PACK_AB_MERGE_C R71, RZ, R71, RZ ;  /* 0x00000047ff47723e */ /* 0x000fe200048060ff */
[----:B------:R1:W-:Y:S01]  /*49e0*/  @!P3 STG.E.U8 desc[UR20][R16.64+0x19], R21 ;  /* 0x000019151000b986 */ /* 0x0003e2000c101114 */
[----:B------:R-:W-:Y:S01]  /*49f0*/  F2FP.SATFINITE.E5M2.F32.PACK_AB_MERGE_C R69, RZ, R69, RZ ;  /* 0x00000045ff45723e */ /* 0x000fe200048060ff */
[----:B------:R-:W-:Y:S01]  /*4a00*/  FMUL R56, R56, R12 ;  /* 0x0000000c38387220 */ /* 0x000fe20000400000 */
[----:B------:R-:W-:Y:S01]  /*4a10*/  F2FP.SATFINITE.E5M2.F32.PACK_AB_MERGE_C R25, RZ, R68, RZ ;  /* 0x00000044ff19723e */ /* 0x000fe200048060ff */
[----:B------:R-:W-:Y:S01]  /*4a20*/  @!P2 STG.E.U8 desc[UR20][R16.64+0x18], R71 ;  /* 0x000018471000a986 */ /* 0x000fe2000c101114 */
[----:B------:R-:W-:Y:S01]  /*4a30*/  ISETP.LT.OR P3, PT, R6, 0x9, !P1 ;  /* 0x000000090600780c */ /* 0x000fe20004f61670 */
[-C--:B------:R-:W-:Y:S01]  /*4a40*/  FMUL R23, R23, R12.reuse ;  /* 0x0000000c17177220 */ /* 0x080fe20000400000 */
[----:B------:R-:W-:Y:S01]  /*4a50*/  ISETP.GE.AND P2, PT, R24, 0x29, PT ;  /* 0x000000291800780c */ /* 0x000fe20003f46270 */
[----:B------:R-:W-:Y:S01]  /*4a60*/  @!P6 STG.E.U8 desc[UR20][R14.64+0x20], R69 ;  /* 0x000020450e00e986 */ /* 0x000fe2000c101114 */
[----:B------:R-:W-:Y:S01]  /*4a70*/  ISETP.LT.OR P0, PT, R6, 0x9, !P0 ;  /* 0x000000090600780c */ /* 0x000fe20004701670 */
[----:B------:R-:W-:Y:S01]  /*4a80*/  FMUL R22, R22, R12 ;  /* 0x0000000c16167220 */ /* 0x000fe20000400000 */
[----:B------:R-:W-:Y:S01]  /*4a90*/  ISETP.GE.AND P1, PT, R24, 0x2a, PT ;  /* 0x0000002a1800780c */ /* 0x000fe20003f26270 */
[----:B------:R-:W-:Y:S01]  /*4aa0*/  @!P5 STG.E.U8 desc[UR20][R14.64+0x21], R25 ;  /* 0x000021190e00d986 */ /* 0x000fe2000c101114 */
[----:B------:R-:W-:-:S02]  /*4ab0*/  ISETP.LT.OR P6, PT, R6, 0x1, !P2 ;  /* 0x000000010600780c */ /* 0x000fc400057c1670 */
[C---:B------:R-:W-:Y:S02]  /*4ac0*/  ISETP.LT.OR P5, PT, R6.reuse, 0x1, !P1 ;  /* 0x000000010600780c */ /* 0x040fe40004fa1670 */
[----:B------:R-:W-:Y:S02]  /*4ad0*/  F2FP.SATFINITE.E5M2.F32.PACK_AB_MERGE_C R67, RZ, R67, RZ ;  /* 0x00000043ff43723e */ /* 0x000fe400048060ff */
[----:B0-----:R-:W-:Y:S02]  /*4ae0*/  F2FP.SATFINITE.E5M2.F32.PACK_AB_MERGE_C R5, RZ, R66, RZ ;  /* 0x00000042ff05723e */ /* 0x001fe400048060ff */
[----:B------:R-:W-:Y:S01]  /*4af0*/  F2FP.SATFINITE.E5M2.F32.PACK_AB_MERGE_C R65, RZ, R65, RZ ;  /* 0x00000041ff41723e */ /* 0x000fe200048060ff */
[----:B------:R-:W-:Y:S01]  /*4b00*/  @!P0 STG.E.U8 desc[UR20][R16.64+0x20], R67 ;  /* 0x0000204310008986 */ /* 0x000fe2000c101114 */
[----:B-1----:R-:W-:Y:S02]  /*4b10*/  F2FP.SATFINITE.E5M2.F32.PACK_AB_MERGE_C R21, RZ, R64, RZ ;  /* 0x00000040ff15723e */ /* 0x002fe400048060ff */
[C---:B------:R-:W-:Y:S01]  /*4b20*/  ISETP.LT.OR P1, PT, R6.reuse, 0x9, !P1 ;  /* 0x000000090600780c */ /* 0x040fe20004f21670 */
[----:B------:R0:W-:Y:S01]  /*4b30*/  @!P3 STG.E.U8 desc[UR20][R16.64+0x21], R5 ;  /* 0x000021051000b986 */ /* 0x0001e2000c101114 */
[----:B------:R-:W-:-:S02]  /*4b40*/  ISETP.LT.OR P2, PT, R6, 0x9, !P2 ;  /* 0x000000090600780c */ /* 0x000fc40005741670 */
[C---:B------:R-:W-:Y:S01]  /*4b50*/  ISETP.GE.AND P3, PT, R24.reuse, 0x31, PT ;  /* 0x000000311800780c */ /* 0x040fe20003f66270 */
[----:B------:R-:W-:Y:S01]  /*4b60*/  @!P6 STG.E.U8 desc[UR20][R14.64+0x28], R65 ;  /* 0x000028410e00e986 */ /* 0x000fe2000c101114 */
[----:B------:R-:W-:Y:S02]  /*4b70*/  ISETP.GE.AND P0, PT, R24, 0x32, PT ;  /* 0x000000321800780c */ /* 0x000fe40003f06270 */
[----:B------:R-:W-:Y:S01]  /*4b80*/  F2FP.SATFINITE.E5M2.F32.PACK_AB_MERGE_C R63, RZ, R63, RZ ;  /* 0x0000003fff3f723e */ /* 0x000fe200048060ff */
[----:B------:R1:W-:Y:S01]  /*4b90*/  @!P5 STG.E.U8 desc[UR20][R14.64+0x29], R21 ;  /* 0x000029150e00d986 */ /* 0x0003e2000c101114 */
[C---:B------:R-:W-:Y:S02]  /*4ba0*/  ISETP.LT.OR P5, PT, R6.reuse, 0x1, !P3 ;  /* 0x000000010600780c */ /* 0x040fe40005fa1670 */
[----:B------:R-:W-:Y:S02]  /*4bb0*/  ISETP.LT.OR P6, PT, R6, 0x1, !P0 ;  /* 0x000000010600780c */ /* 0x000fe400047c1670 */
[----:B0-----:R-:W-:Y:S01]  /*4bc0*/  F2FP.SATFINITE.E5M2.F32.PACK_AB_MERGE_C R5, RZ, R62, RZ ;  /* 0x0000003eff05723e */ /* 0x001fe200048060ff */
[----:B------:R-:W-:Y:S01]  /*4bd0*/  @!P2 STG.E.U8 desc[UR20][R16.64+0x28], R63 ;  /* 0x0000283f1000a986 */ /* 0x000fe2000c101114 */
[----:B------:R-:W-:-:S02]  /*4be0*/  F2FP.SATFINITE.E5M2.F32.PACK_AB_MERGE_C R61, RZ, R61, RZ ;  /* 0x0000003dff3d723e */ /* 0x000fc400048060ff */
[----:B------:R-:W-:Y:S01]  /*4bf0*/  ISETP.GE.AND P2, PT, R24, 0x3a, PT ;  /* 0x0000003a1800780c */ /* 0x000fe20003f46270 */
[----:B------:R0:W-:Y:S01]  /*4c00*/  @!P1 STG.E.U8 desc[UR20][R16.64+0x29], R5 ;  /* 0x0000290510009986 */ /* 0x0001e2000c101114 */
[----:B------:R-:W-:Y:S02]  /*4c10*/  ISETP.LT.OR P1, PT, R6, 0x9, !P3 ;  /* 0x000000090600780c */ /* 0x000fe40005f21670 */
[----:B-1----:R-:W-:Y:S01]  /*4c20*/  F2FP.SATFINITE.E5M2.F32.PACK_AB_MERGE_C R21, RZ, R60, RZ ;  /* 0x0000003cff15723e */ /* 0x002fe200048060ff */
[----:B------:R-:W-:Y:S01]  /*4c30*/  @!P5 STG.E.U8 desc[UR20][R14.64+0x30], R61 ;  /* 0x0000303d0e00d986 */ /* 0x000fe2000c101114 */
[----:B------:R-:W-:Y:S02]  /*4c40*/  ISETP.GE.AND P3, PT, R24, 0x39, PT ;  /* 0x000000391800780c */ /* 0x000fe40003f66270 */
[C---:B------:R-:W-:Y:S01]  /*4c50*/  ISETP.LT.OR P0, PT, R6.reuse, 0x9, !P0 ;  /* 0x000000090600780c */ /* 0x040fe20004701670 */
[----:B------:R1:W-:Y:S01]  /*4c60*/  @!P6 STG.E.U8 desc[UR20][R14.64+0x31], R21 ;  /* 0x000031150e00e986 */ /* 0x0003e2000c101114 */
[----:B------:R-:W-:-:S02]  /*4c70*/  ISETP.LT.OR P5, PT, R6, 0x1, !P3 ;  /* 0x000000010600780c */ /* 0x000fc40005fa1670 */
[C---:B------:R-:W-:Y:S02]  /*4c80*/  ISETP.LT.OR P6, PT, R6.reuse, 0x1, !P2 ;  /* 0x000000010600780c */ /* 0x040fe400057c1670 */
[C---:B------:R-:W-:Y:S02]  /*4c90*/  ISETP.LT.OR P3, PT, R6.reuse, 0x9, !P3 ;  /* 0x000000090600780c */ /* 0x040fe40005f61670 */
[----:B------:R-:W-:Y:S02]  /*4ca0*/  ISETP.LT.OR P2, PT, R6, 0x9, !P2 ;  /* 0x000000090600780c */ /* 0x000fe40005741670 */
[----:B------:R-:W-:Y:S02]  /*4cb0*/  F2FP.SATFINITE.E5M2.F32.PACK_AB_MERGE_C R59, RZ, R59, RZ ;  /* 0x0000003bff3b723e */ /* 0x000fe400048060ff */
[----:B0-----:R-:W-:Y:S02]  /*4cc0*/  F2FP.SATFINITE.E5M2.F32.PACK_AB_MERGE_C R5, RZ, R58, RZ ;  /* 0x0000003aff05723e */ /* 0x001fe400048060ff */
[----:B------:R-:W-:Y:S01]  /*4cd0*/  F2FP.SATFINITE.E5M2.F32.PACK_AB_MERGE_C R57, RZ, R57, RZ ;  /* 0x00000039ff39723e */ /* 0x000fe200048060ff */
[----:B------:R0:W-:Y:S01]  /*4ce0*/  @!P1 STG.E.U8 desc[UR20][R16.64+0x30], R59 ;  /* 0x0000303b10009986 */ /* 0x0001e2000c101114 */
[----:B-1----:R-:W-:-:S02]  /*4cf0*/  F2FP.SATFINITE.E5M2.F32.PACK_AB_MERGE_C R21, RZ, R56, RZ ;  /* 0x00000038ff15723e */ /* 0x002fc400048060ff */
[----:B------:R-:W-:Y:S01]  /*4d00*/  F2FP.SATFINITE.E5M2.F32.PACK_AB_MERGE_C R23, RZ, R23, RZ ;  /* 0x00000017ff17723e */ /* 0x000fe200048060ff */
[----:B------:R0:W-:Y:S01]  /*4d10*/  @!P0 STG.E.U8 desc[UR20][R16.64+0x31], R5 ;  /* 0x0000310510008986 */ /* 0x0001e2000c101114 */
[----:B------:R-:W-:-:S03]  /*4d20*/  F2FP.SATFINITE.E5M2.F32.PACK_AB_MERGE_C R25, RZ, R22, RZ ;  /* 0x00000016ff19723e */ /* 0x000fc600048060ff */
[----:B------:R0:W-:Y:S04]  /*4d30*/  @!P5 STG.E.U8 desc[UR20][R14.64+0x38], R57 ;  /* 0x000038390e00d986 */ /* 0x0001e8000c101114 */
[----:B------:R0:W-:Y:S04]  /*4d40*/  @!P6 STG.E.U8 desc[UR20][R14.64+0x39], R21 ;  /* 0x000039150e00e986 */ /* 0x0001e8000c101114 */
[----:B------:R0:W-:Y:S04]  /*4d50*/  @!P3 STG.E.U8 desc[UR20][R16.64+0x38], R23 ;  /* 0x000038171000b986 */ /* 0x0001e8000c101114 */
[----:B------:R0:W-:Y:S02]  /*4d60*/  @!P2 STG.E.U8 desc[UR20][R16.64+0x39], R25 ;  /* 0x000039191000a986 */ /* 0x0001e4000c101114 */
.L_x_101:
[----:B------:R-:W-:Y:S05]  /*4d70*/  BSYNC B0 ;  /* 0x0000000000007941 */ /* 0x000fea0003800000 */
.L_x_35:
[C---:B------:R-:W-:Y:S01]  /*4d80*/  LEA R2, P0, R8.reuse, R2, 0x1 ;  /* 0x0000000208027211 */ /* 0x040fe200078008ff */
[----:B------:R-:W-:Y:S01]  /*4d90*/  ULDC.64 UR6, c[0x0][0x650] ;  /* 0x0001940000067ab9 */ /* 0x000fe20000000a00 */
[----:B-----5:R-:W-:Y:S01]  /*4da0*/  IMAD.U32 R4, RZ, RZ, UR16 ;  /* 0x00000010ff047e24 */ /* 0x020fe2000f8e00ff */
[----:B0-----:R-:W-:Y:S01]  /*4db0*/  PRMT R14, RZ, 0x7610, R14 ;  /* 0x00007610ff0e7816 */ /* 0x001fe2000000000e */
[----:B------:R-:W-:Y:S01]  /*4dc0*/  IMAD.MOV.U32 R6, RZ, RZ, -0x1 ;  /* 0xffffffffff067424 */ /* 0x000fe200078e00ff */
[----:B------:R-:W-:Y:S01]  /*4dd0*/  LEA.HI.X R3, R8, R3, R0, 0x1, P0 ;  /* 0x0000000308037211 */ /* 0x000fe200000f0c00 */
[----:B------:R0:W-:Y:S01]  /*4de0*/  SYNCS.ARRIVE.TRANS64.A1T0 RZ, [R4+UR24], RZ ;  /* 0x000000ff04ff79a7 */ /* 0x0001e20008100018 */
[----:B------:R-:W-:Y:S01]  /*4df0*/  ISETP.GE.U32.AND P0, PT, R2, UR6, PT ;  /* 0x0000000602007c0c */ /* 0x000fe2000bf06070 */
[----:B------:R-:W-:-:S03]  /*4e00*/  IMAD.MOV.U32 R5, RZ, RZ, -0x1 ;  /* 0xffffffffff057424 */ /* 0x000fc600078e00ff */
[----:B------:R-:W-:Y:S01]  /*4e10*/  ISETP.GE.U32.AND.EX P0, PT, R3, UR7, PT, P0 ;  /* 0x0000000703007c0c */ /* 0x000fe2000bf06100 */
[----:B0-----:R-:W-:-:S12]  /*4e20*/  IMAD.MOV.U32 R4, RZ, RZ, -0x1 ;  /* 0xffffffffff047424 */ /* 0x001fd800078e00ff */
[----:B------:R-:W-:Y:S05]  /*4e30*/  @P0 BRA `(.L_x_102) ;  /* 0x0000000400600947 */ /* 0x000fea0003800000 */
[----:B------:R-:W0:Y:S01]  /*4e40*/  S2R R26, SR_CTAID.X ;  /* 0x00000000001a7919 */ /* 0x000e220000002500 */
[----:B--234-:R-:W2:Y:S01]  /*4e50*/  LDC.64 R20, c[0x0][0x628] ;  /* 0x00018a00ff147b82 */ /* 0x01cea20000000a00 */
[----:B------:R-:W-:Y:S01]  /*4e60*/  ULDC UR6, c[0x0][0x150] ;  /* 0x0000540000067ab9 */ /* 0x000fe20000000800 */
[----:B-1----:R-:W-:Y:S01]  /*4e70*/  IMAD.MOV.U32 R16, RZ, RZ, R2 ;  /* 0x000000ffff107224 */ /* 0x002fe200078e0002 */
[----:B------:R-:W1:Y:S01]  /*4e80*/  S2R R28, SR_CTAID.Y ;  /* 0x00000000001c7919 */ /* 0x000e620000002600 */
[----:B------:R-:W-:-:S04]  /*4e90*/  IMAD.MOV.U32 R17, RZ, RZ, R3 ;  /* 0x000000ffff117224 */ /* 0x000fc800078e0003 */
[----:B------:R-:W3:Y:S08]  /*4ea0*/  LDC R29, c[0x0][0x144] ;  /* 0x00005100ff1d7b82 */ /* 0x000ef00000000800 */
[----:B------:R-:W4:Y:S08]  /*4eb0*/  LDC R6, c[0x0][0x630] ;  /* 0x00018c00ff067b82 */ /* 0x000f300000000800 */
[----:B------:R-:W1:Y:S01]  /*4ec0*/  LDC.64 R24, c[0x0][0x620] ;  /* 0x00018800ff187b82 */ /* 0x000e620000000a00 */
[----:B--2---:R-:W-:-:S04]  /*4ed0*/  ISETP.NE.U32.AND P0, PT, R20, RZ, PT ;  /* 0x000000ff1400720c */ /* 0x004fc80003f05070 */
[----:B------:R-:W-:Y:S02]  /*4ee0*/  ISETP.NE.AND.EX P0, PT, R21, RZ, PT, P0 ;  /* 0x000000ff1500720c */ /* 0x000fe40003f05300 */
[----:B0-----:R-:W-:-:S05]  /*4ef0*/  I2FP.F32.U32 R4, R26 ;  /* 0x0000001a00047245 */ /* 0x001fca0000201000 */
[----:B------:R-:W-:-:S04]  /*4f00*/  FMUL R4, R4, UR6 ;  /* 0x0000000604047c20 */ /* 0x000fc80008400000 */
[----:B------:R0:W2:Y:S02]  /*4f10*/  F2I.U32.TRUNC.NTZ R27, R4 ;  /* 0x00000004001b7305 */ /* 0x0000a4000020f000 */
[----:B---34-:R-:W-:Y:S05]  /*4f20*/  @!P0 BRA `(.L_x_103) ;  /* 0x0000000000288947 */ /* 0x018fea0003800000 */
[----:B------:R-:W3:Y:S02]  /*4f30*/  LDC R5, c[0x0][0x634] ;  /* 0x00018d00ff057b82 */ /* 0x000ee40000000800 */
[----:B---3--:R-:W-:-:S05]  /*4f40*/  IADD3 R17, P0, R2, R5, RZ ;  /* 0x0000000502117210 */ /* 0x008fca0007f1e0ff */
[----:B------:R-:W-:-:S04]  /*4f50*/  IMAD.X R23, RZ, RZ, R3, P0 ;  /* 0x000000ffff177224 */ /* 0x000fc800000e0603 */
[----:B0-----:R-:W-:-:S04]  /*4f60*/  IMAD.WIDE.U32 R4, R23, R20, RZ ;  /* 0x0000001417047225 */ /* 0x001fc800078e00ff */
[----:B------:R-:W-:-:S04]  /*4f70*/  IMAD.WIDE.U32 R14, P0, R17, R21, R4 ;  /* 0x00000015110e7225 */ /* 0x000fc80007800004 */
[----:B------:R-:W-:-:S04]  /*4f80*/  IMAD.WIDE.U32 R4, R17, R20, RZ ;  /* 0x0000001411047225 */ /* 0x000fc800078e00ff */
[----:B------:R-:W-:Y:S01]  /*4f90*/  IMAD.X R17, RZ, RZ, RZ, P0 ;  /* 0x000000ffff117224 */ /* 0x000fe200000e06ff */
[----:B------:R-:W-:Y:S01]  /*4fa0*/  IADD3 RZ, P0, R5, R14, RZ ;  /* 0x0000000e05ff7210 */ /* 0x000fe20007f1e0ff */
[----:B------:R-:W-:-:S04]  /*4fb0*/  IMAD.MOV.U32 R16, RZ, RZ, R15 ;  /* 0x000000ffff107224 */ /* 0x000fc800078e000f */
[----:B------:R-:W-:-:S08]  /*4fc0*/  IMAD.WIDE.U32.X R16, R23, R21, R16, P0 ;  /* 0x0000001517107225 */ /* 0x000fd000000e0410 */
.L_x_103:
[-CC-:B------:R-:W-:Y:S01]  /*4fd0*/  SHF.R.U64 R22, R16, R6.reuse, R17.reuse ;  /* 0x0000000610167219 */ /* 0x180fe20000001211 */
[----:B------:R-:W3:Y:S01]  /*4fe0*/  LDC.64 R32, c[0x0][0x640] ;  /* 0x00019000ff207b82 */ /* 0x000ee20000000a00 */
[----:B0-----:R-:W-:Y:S01]  /*4ff0*/  SHF.R.U32.HI R4, RZ, R6, R17 ;  /* 0x00000006ff047219 */ /* 0x001fe20000011611 */
[----:B--2---:R-:W-:Y:S01]  /*5000*/  IMAD.MOV R27, RZ, RZ, -R27 ;  /* 0x000000ffff1b7224 */ /* 0x004fe200078e0a1b */
[----:B------:R-:W-:Y:S01]  /*5010*/  IADD3 R15, P0, RZ, -R22, RZ ;  /* 0x80000016ff0f7210 */ /* 0x000fe20007f1e0ff */
[----:B------:R-:W-:Y:S01]  /*5020*/  ULDC UR6, c[0x0][0x154] ;  /* 0x0000550000067ab9 */ /* 0x000fe20000000800 */
[----:B------:R-:W-:Y:S02]  /*5030*/  IMAD.MOV.U32 R17, RZ, RZ, 0x1 ;  /* 0x00000001ff117424 */ /* 0x000fe400078e00ff */
[----:B------:R-:W-:Y:S01]  /*5040*/  IMAD R27, R29, R27, R26 ;  /* 0x0000001b1d1b7224 */ /* 0x000fe200078e021a */
[----:B------:R-:W0:Y:S01]  /*5050*/  LDC R14, c[0x0][0x618] ;  /* 0x00018600ff0e7b82 */ /* 0x000e220000000800 */
[----:B------:R-:W-:-:S04]  /*5060*/  IMAD.X R5, RZ, RZ, ~R4, P0 ;  /* 0x000000ffff057224 */ /* 0x000fc800000e0e04 */
[-C--:B-1----:R-:W-:Y:S02]  /*5070*/  IMAD R6, R5, R24.reuse, RZ ;  /* 0x0000001805067224 */ /* 0x082fe400078e02ff */
[C---:B------:R-:W-:Y:S01]  /*5080*/  IMAD.WIDE.U32 R4, R15.reuse, R24, R2 ;  /* 0x000000180f047225 */ /* 0x040fe200078e0002 */
[----:B------:R-:W1:Y:S03]  /*5090*/  LDC R16, c[0x0][0x608] ;  /* 0x00018200ff107b82 */ /* 0x000e660000000800 */
[----:B------:R-:W-:Y:S01]  /*50a0*/  IMAD R15, R15, R25, R6 ;  /* 0x000000190f0f7224 */ /* 0x000fe200078e0206 */
[----:B------:R-:W-:-:S03]  /*50b0*/  I2FP.F32.U32 R6, R28 ;  /* 0x0000001c00067245 */ /* 0x000fc60000201000 */
[----:B------:R-:W-:Y:S01]  /*50c0*/  IMAD.IADD R5, R5, 0x1, R15 ;  /* 0x0000000105057824 */ /* 0x000fe200078e020f */
[----:B------:R-:W2:Y:S01]  /*50d0*/  LDC R30, c[0x0][0x658] ;  /* 0x00019600ff1e7b82 */ /* 0x000ea20000000800 */
[----:B---3--:R-:W-:Y:S01]  /*50e0*/  ISETP.NE.U32.AND P0, PT, R32, RZ, PT ;  /* 0x000000ff2000720c */ /* 0x008fe20003f05070 */
[----:B------:R-:W-:-:S03]  /*50f0*/  IMAD.MOV.U32 R15, RZ, RZ, -0x1 ;  /* 0xffffffffff0f7424 */ /* 0x000fc600078e00ff */
[----:B------:R-:W-:-:S03]  /*5100*/  ISETP.NE.AND.EX P0, PT, R33, RZ, PT, P0 ;  /* 0x000000ff2100720c */ /* 0x000fc60003f05300 */
[----:B------:R-:W3:Y:S01]  /*5110*/  LDC R25, c[0x0][0x148] ;  /* 0x00005200ff197b82 */ /* 0x000ee20000000800 */
[-CC-:B0-----:R-:W-:Y:S02]  /*5120*/  SHF.R.U64 R20, R4, R14.reuse, R5.reuse ;  /* 0x0000000e04147219 */ /* 0x181fe40000001205 */
[----:B------:R-:W-:Y:S01]  /*5130*/  SHF.R.U32.HI R5, RZ, R14, R5 ;  /* 0x0000000eff057219 */ /* 0x000fe20000011605 */
[----:B------:R-:W-:-:S04]  /*5140*/  FMUL R14, R6, UR6 ;  /* 0x00000006060e7c20 */ /* 0x000fc80008400000 */
[----:B------:R-:W0:Y:S01]  /*5150*/  LDC R26, c[0x0][0x600] ;  /* 0x00018000ff1a7b82 */ /* 0x000e220000000800 */
[----:B------:R4:W0:Y:S01]  /*5160*/  F2I.U32.TRUNC.NTZ R23, R14 ;  /* 0x0000000e00177305 */ /* 0x000822000020f000 */
[-CC-:B-1----:R-:W-:Y:S02]  /*5170*/  SHF.R.U64 R6, R20, R16.reuse, R5.reuse ;  /* 0x0000001014067219 */ /* 0x182fe40000001205 */
[----:B------:R-:W-:-:S04]  /*5180*/  SHF.R.U32.HI R5, RZ, R16, R5 ;  /* 0x00000010ff057219 */ /* 0x000fc80000011605 */
[----:B------:R-:W1:Y:S01]  /*5190*/  LDC R31, c[0x0][0x648] ;  /* 0x00019200ff1f7b82 */ /* 0x000e620000000800 */
[-CC-:B--2---:R-:W-:Y:S02]  /*51a0*/  SHF.R.U64 R24, R6, R30.reuse, R5.reuse ;  /* 0x0000001e06187219 */ /* 0x184fe40000001205 */
[-C--:B------:R-:W-:Y:S02]  /*51b0*/  SHF.L.U32 R15, R15, R30.reuse, RZ ;  /* 0x0000001e0f0f7219 */ /* 0x080fe400000006ff */
[-C--:B------:R-:W-:Y:S01]  /*51c0*/  SHF.R.U32.HI R5, RZ, R30.reuse, R5 ;  /* 0x0000001eff057219 */ /* 0x080fe20000011605 */
[----:B------:R-:W-:Y:S01]  /*51d0*/  IMAD.MOV.U32 R4, RZ, RZ, R24 ;  /* 0x000000ffff047224 */ /* 0x000fe200078e0018 */
[----:B------:R-:W-:Y:S01]  /*51e0*/  SHF.L.U32 R30, R17, R30, RZ ;  /* 0x0000001e111e7219 */ /* 0x000fe200000006ff */
[----:B------:R-:W2:Y:S01]  /*51f0*/  LDC R34, c[0x0][0x638] ;  /* 0x00018e00ff227b82 */ /* 0x000ea20000000800 */
[----:B------:R-:W-:-:S07]  /*5200*/  LOP3.LUT R29, RZ, R15, RZ, 0x33, !PT ;  /* 0x0000000fff1d7212 */ /* 0x000fce00078e33ff */
[----:B------:R-:W0:Y:S01]  /*5210*/  LDC R35, c[0x0][0x610] ;  /* 0x00018400ff237b82 */ /* 0x000e220000000800 */
        /* <DEDUP_REMOVED lines=11> */
.L_x_104:
[----:B-1----:R-:W-:Y:S01]  /*52d0*/  SHF.R.U64 R4, R4, R31, R5 ;  /* 0x0000001f04047219 */ /* 0x002fe20000001205 */
[----:B0-----:R-:W-:Y:S01]  /*52e0*/  VIADD R17, R26, 0xffffffff ;  /* 0xffffffff1a117836 */ /* 0x001fe20000000000 */
[----:B------:R-:W-:Y:S01]  /*52f0*/  LOP3.LUT R15, R6, R29, RZ, 0xc0, !PT ;  /* 0x0000001d060f7212 */ /* 0x000fe200078ec0ff */
[----:B------:R-:W-:Y:S02]  /*5300*/  IMAD.MOV R23, RZ, RZ, -R23 ;  /* 0x000000ffff177224 */ /* 0x000fe400078e0a17 */
[----:B------:R-:W-:Y:S02]  /*5310*/  IMAD.MOV R5, RZ, RZ, -R4 ;  /* 0x000000ffff057224 */ /* 0x000fe400078e0a04 */
[----:B------:R-:W-:Y:S01]  /*5320*/  IMAD R6, R30, R4, R15 ;  /* 0x000000041e067224 */ /* 0x000fe200078e020f */
[----:B------:R-:W-:Y:S01]  /*5330*/  LOP3.LUT R15, R20, R17, RZ, 0xc0, !PT ;  /* 0x00000011140f7212 */ /* 0x000fe200078ec0ff */
[----:B---3--:R-:W-:Y:S02]  /*5340*/  @P4 IMAD R27, R25, R23, R28 ;  /* 0x00000017191b4224 */ /* 0x008fe400078e021c */
[----:B--2---:R-:W-:-:S02]  /*5350*/  IMAD R4, R5, R34, R24 ;  /* 0x0000002205047224 */ /* 0x004fc400078e0218 */
[----:B------:R-:W-:Y:S02]  /*5360*/  IMAD R6, R6, R35, R27 ;  /* 0x0000002306067224 */ /* 0x000fe400078e021b */
[----:B------:R-:W-:Y:S02]  /*5370*/  IMAD R5, R4, R26, R15 ;  /* 0x0000001a04057224 */ /* 0x000fe400078e020f */
[----:B------:R-:W-:-:S03]  /*5380*/  IMAD.MOV.U32 R14, RZ, RZ, 0x1 ;  /* 0x00000001ff0e7424 */ /* 0x000fc600078e00ff */
[----:B------:R-:W-:Y:S02]  /*5390*/  SEL R4, R5, R6, !P4 ;  /* 0x0000000605047207 */ /* 0x000fe40006000000 */
[----:B------:R-:W-:Y:S01]  /*53a0*/  SEL R6, R6, R5, !P4 ;  /* 0x0000000506067207 */ /* 0x000fe20006000000 */
[----:B------:R-:W-:-:S07]  /*53b0*/  IMAD.MOV.U32 R5, RZ, RZ, R22 ;  /* 0x000000ffff057224 */ /* 0x000fce00078e0016 */
.L_x_102:
[----:B------:R-:W-:Y:S02]  /*53c0*/  LOP3.LUT P0, RZ, R14, 0xff, RZ, 0xc0, !PT ;  /* 0x000000ff0eff7812 */ /* 0x000fe4000780c0ff */
[----:B------:R-:W-:-:S11]  /*53d0*/  LOP3.LUT R87, R87, 0x1, RZ, 0x3c, !PT ;  /* 0x0000000157577812 */ /* 0x000fd600078e3cff */
[----:B------:R-:W-:Y:S05]  /*53e0*/  @P0 BRA `(.L_x_105) ;  /* 0xffffffc000140947 */ /* 0x000fea000383ffff */
[----:B------:R-:W-:Y:S05]  /*53f0*/  EXIT ;  /* 0x000000000000794d */ /* 0x000fea0003800000 */
.L_x_13:
[----:B------:R-:W-:-:S08]  /*5400*/  ISETP.NE.AND P0, PT, R20, RZ, PT ;  /* 0x000000ff1400720c */ /* 0x000fd00003f05270 */
[----:B-----5:R-:W0:-:S00]  /*5410*/  USETMAXREG.DEALLOC.CTAPOOL 0x28 ;  /* 0x00000028000079c8 */ /* 0x020e0000080e0500 */
[----:B------:R-:W-:Y:S05]  /*5420*/  @P0 EXIT ;  /* 0x000000000000094d */ /* 0x000fea0003800000 */
[----:B0-----:R-:W-:Y:S01]  /*5430*/  LOP3.LUT P0, RZ, R16, 0xff, RZ, 0xc0, !PT ;  /* 0x000000ff10ff7812 */ /* 0x001fe2000780c0ff */
[----:B------:R-:W-:Y:S02]  /*5440*/  IMAD.MOV.U32 R12, RZ, RZ, 0x1 ;  /* 0x00000001ff0c7424 */ /* 0x000fe400078e00ff */
[----:B------:R-:W-:-:S10]  /*5450*/  IMAD.MOV.U32 R15, RZ, RZ, RZ ;  /* 0x000000ffff0f7224 */ /* 0x000fd400078e00ff */
[----:B------:R-:W-:Y:S05]  /*5460*/  @!P0 BRA `(.L_x_106) ;  /* 0x0000000c00008947 */ /* 0x000fea0003800000 */
[----:B------:R-:W-:Y:S01]  /*5470*/  LOP3.LUT P0, RZ, R11, 0x1f, RZ, 0xc0, !PT ;  /* 0x0000001f0bff7812 */ /* 0x000fe2000780c0ff */
[----:B------:R-:W-:Y:S01]  /*5480*/  ULDC UR5, c[0x0][0x658] ;  /* 0x0001960000057ab9 */ /* 0x000fe20000000800 */
[----:B------:R-:W-:Y:S01]  /*5490*/  UMOV UR6, 0xffffffff ;  /* 0xffffffff00067882 */ /* 0x000fe20000000000 */
[----:B------:R-:W-:Y:S01]  /*54a0*/  BSSY B0, `(.L_x_106) ;  /* 0x00000bc000007945 */ /* 0x000fe20003800000 */
[----:B------:R-:W-:Y:S01]  /*54b0*/  USHF.L.U32 UR6, UR6, UR5, URZ ;  /* 0x0000000506067299 */ /* 0x000fe2000800063f */
[C---:B------:R-:W-:Y:S01]  /*54c0*/  ISETP.NE.AND P2, PT, R10.reuse, RZ, PT ;  /* 0x000000ff0a00720c */ /* 0x040fe20003f45270 */
[----:B------:R-:W-:Y:S01]  /*54d0*/  IMAD.MOV.U32 R14, RZ, RZ, 0x1 ;  /* 0x00000001ff0e7424 */ /* 0x000fe200078e00ff */
[----:B------:R-:W-:Y:S01]  /*54e0*/  ISETP.NE.OR P0, PT, R10, RZ, !P0 ;  /* 0x000000ff0a00720c */ /* 0x000fe20004705670 */
[----:B------:R-:W-:Y:S01]  /*54f0*/  IMAD.MOV.U32 R12, RZ, RZ, 0x1 ;  /* 0x00000001ff0c7424 */ /* 0x000fe200078e00ff */
[----:B------:R-:W-:Y:S01]  /*5500*/  LOP3.LUT R13, R7, 0x2, RZ, 0xfc, !PT ;  /* 0x00000002070d7812 */ /* 0x000fe200078efcff */
[----:B------:R-:W-:Y:S01]  /*5510*/  IMAD.MOV.U32 R15, RZ, RZ, RZ ;  /* 0x000000ffff0f7224 */ /* 0x000fe200078e00ff */
[----:B------:R-:W-:Y:S01]  /*5520*/  ULDC UR4, c[0x0][0x600] ;  /* 0x0001800000047ab9 */ /* 0x000fe20000000800 */
[----:B------:R-:W-:Y:S01]  /*5530*/  UMOV UR7, 0x1 ;  /* 0x0000000100077882 */ /* 0x000fe20000000000 */
[----:B------:R-:W-:-:S02]  /*5540*/  UIADD3 UR22, UR13, 0x1, URZ ;  /* 0x000000010d167890 */ /* 0x000fc4000fffe03f */
[----:B------:R-:W-:Y:S02]  /*5550*/  UIADD3 UR16, UR4, -0x1, URZ ;  /* 0xffffffff04107890 */ /* 0x000fe4000fffe03f */
[----:B------:R-:W-:Y:S02]  /*5560*/  USHF.L.U32 UR18, UR7, UR5, URZ ;  /* 0x0000000507127299 */ /* 0x000fe4000800063f */
[----:B------:R-:W-:Y:S01]  /*5570*/  ULOP3.LUT UR17, URZ, UR6, URZ, 0x33, !UPT ;  /* 0x000000063f117292 */ /* 0x000fe2000f8e333f */
[----:B------:R-:W-:-:S11]  /*5580*/  ULDC.64 UR20, c[0x0][0x198] ;  /* 0x0000660000147ab9 */ /* 0x000fd60000000a00 */
.L_x_118:
[----:B------:R-:W-:-:S03]  /*5590*/  UMOV UR4, 0xffffffff ;  /* 0xffffffff00047882 */ /* 0x000fc60000000000 */
[----:B------:R-:W-:Y:S05]  /*55a0*/  BRA.DIV UR4, `(.L_x_107) ;  /* 0x0000000e04ac7947 */ /* 0x000fea000b800000 */
[----:B------:R-:W-:-:S13]  /*55b0*/  ELECT P1, URZ, PT ;  /* 0x00000000003f782f */ /* 0x000fda0003820000 */
.L_x_130:
[----:B------:R-:W0:Y:S01]  /*55c0*/  LDC R10, c[0x0][0x28c] ;  /* 0x0000a300ff0a7b82 */ /* 0x000e220000000800 */
[----:B------:R-:W-:Y:S01]  /*55d0*/  BSSY B1, `(.L_x_108) ;  /* 0x0000035000017945 */ /* 0x000fe20003800000 */
[----:B0-----:R-:W-:-:S13]  /*55e0*/  ISETP.LT.OR P1, PT, R10, 0x1, !P1 ;  /* 0x000000010a00780c */ /* 0x001fda0004f21670 */
[----:B------:R-:W-:Y:S05]  /*55f0*/  @P1 BRA `(.L_x_109) ;  /* 0x0000000000c81947 */ /* 0x000fea0003800000 */
[----:B------:R-:W-:Y:S02]  /*5600*/  IMAD.SHL.U32 R16, R4, 0x40, RZ ;  /* 0x0000004004107824 */ /* 0x000fe400078e00ff */
[----:B------:R-:W-:Y:S02]  /*5610*/  IMAD.SHL.U32 R17, R6, 0x40, RZ ;  /* 0x0000004006117824 */ /* 0x000fe400078e00ff */
[----:B------:R-:W-:Y:S02]  /*5620*/  IMAD.MOV.U32 R18, RZ, RZ, RZ ;  /* 0x000000ffff127224 */ /* 0x000fe400078e00ff */
[----:B------:R-:W-:Y:S02]  /*5630*/  IMAD.U32 R20, RZ, RZ, UR22 ;  /* 0x00000016ff147e24 */ /* 0x000fe4000f8e00ff */
[----:B------:R-:W-:Y:S02]  /*5640*/  IMAD.MOV.U32 R4, RZ, RZ, R12 ;  /* 0x000000ffff047224 */ /* 0x000fe400078e000c */
[----:B------:R-:W-:-:S07]  /*5650*/  IMAD.MOV.U32 R6, RZ, RZ, R15 ;  /* 0x000000ffff067224 */ /* 0x000fce00078e000f */
.L_x_113:
[----:B------:R-:W0:Y:S01]  /*5660*/  S2R R11, SR_CgaCtaId ;  /* 0x00000000000b7919 */ /* 0x000e220000008800 */
[----:B------:R-:W-:-:S04]  /*5670*/  MOV R10, 0x400 ;  /* 0x00000400000a7802 */ /* 0x000fc80000000f00 */
[----:B0-----:R-:W-:Y:S02]  /*5680*/  LEA R21, R11, R10, 0x18 ;  /* 0x0000000a0b157211 */ /* 0x001fe400078ec0ff */
[----:B------:R-:W-:Y:S01]  /*5690*/  SHF.L.U32 R10, R4, 0x1f, RZ ;  /* 0x0000001f040a7819 */ /* 0x000fe200000006ff */
[----:B------:R-:W0:Y:S02]  /*56a0*/  @!P2 LDC R11, c[0x0][0x500] ;  /* 0x00014000ff0bab82 */ /* 0x000e240000000800 */
[----:B------:R-:W-:-:S04]  /*56b0*/  IMAD R19, R6, 0x8, R21 ;  /* 0x0000000806137824 */ /* 0x000fc800078e0215 */
[----:B------:R-:W1:Y:S02]  /*56c0*/  SYNCS.PHASECHK.TRANS64.TRYWAIT P1, [R19+URZ+0x18], R10 ;  /* 0x0000180a130075a7 */ /* 0x000e64000802017f */
[----:B-1----:R-:W-:Y:S05]  /*56d0*/  @!P1 BRA `(.L_x_110) ;  /* 0x0000000c00809947 */ /* 0x002fea0003800000 */
.L_x_131:
[----:B-1----:R-:W-:Y:S01]  /*56e0*/  PRMT R10, R13, 0x9910, RZ ;  /* 0x000099100d0a7816 */ /* 0x002fe200000000ff */
[----:B0-----:R0:W-:Y:S03]  /*56f0*/  @!P2 SYNCS.ARRIVE.TRANS64 RZ, [R19+URZ], R11 ;  /* 0x0000000b13ffa9a7 */ /* 0x0011e6000800003f */
[----:B------:R-:W-:-:S13]  /*5700*/  ISETP.NE.AND P1, PT, R10, 0x2, PT ;  /* 0x000000020a00780c */ /* 0x000fda0003f25270 */
[----:B0-----:R-:W-:Y:S05]  /*5710*/  @P1 BRA `(.L_x_111) ;  /* 0x0000000000041947 */ /* 0x001fea0003800000 */
[----:B------:R-:W-:Y:S01]  /*5720*/  BPT.TRAP 0x1 ;  /* 0x000000040000795c */ /* 0x000fe20000300000 */
.L_x_111:
[----:B------:R-:W-:Y:S05]  /*5730*/  @P0 BRA `(.L_x_112) ;  /* 0x0000000000040947 */ /* 0x000fea0003800000 */
[----:B------:R-:W-:Y:S01]  /*5740*/  BPT.TRAP 0x1 ;  /* 0x000000040000795c */ /* 0x000fe20000300000 */
.L_x_112:
[----:B------:R-:W-:Y:S01]  /*5750*/  IMAD R21, R6, 0x800, R21 ;  /* 0x0000080006157824 */ /* 0x000fe200078e0215 */
[----:B------:R-:W-:Y:S01]  /*5760*/  R2UR UR9, R19 ;  /* 0x00000000130972ca */ /* 0x000fe200000e0000 */
[----:B------:R-:W-:Y:S01]  /*5770*/  VIADD R20, R20, 0xffffffff ;  /* 0xffffffff14147836 */ /* 0x000fe20000000000 */
[----:B------:R-:W-:Y:S01]  /*5780*/  UIADD3 UR4, UP0, UR20, 0xf0, URZ ;  /* 0x000000f014047890 */ /* 0x000fe2000ff1e03f */
[----:B------:R-:W-:Y:S01]  /*5790*/  R2UR UR11, R17 ;  /* 0x00000000110b72ca */ /* 0x000fe200000e0000 */
[----:B------:R-:W-:Y:S01]  /*57a0*/  UIADD3 UR24, UP1, UR20, 0x1f0, URZ ;  /* 0x000001f014187890 */ /* 0x000fe2000ff3e03f */
[----:B------:R-:W-:Y:S01]  /*57b0*/  R2UR UR8, R21 ;  /* 0x00000000150872ca */ /* 0x000fe200000e0000 */
[----:B------:R-:W-:Y:S01]  /*57c0*/  UIADD3.X UR5, URZ, UR21, URZ, UP0, !UPT ;  /* 0x000000153f057290 */ /* 0x000fe200087fe43f */
[----:B------:R-:W-:Y:S01]  /*57d0*/  R2UR UR10, R18 ;  /* 0x00000000120a72ca */ /* 0x000fe200000e0000 */
[----:B------:R-:W-:Y:S01]  /*57e0*/  VIADD R6, R6, 0x1 ;  /* 0x0000000106067836 */ /* 0x000fe20000000000 */
[----:B------:R-:W-:Y:S01]  /*57f0*/  R2UR UR12, R5 ;  /* 0x00000000050c72ca */ /* 0x000fe200000e0000 */
[----:B------:R-:W-:Y:S01]  /*5800*/  UIADD3.X UR25, URZ, UR21, URZ, UP1, !UPT ;  /* 0x000000153f197290 */ /* 0x000fe20008ffe43f */
[----:B------:R-:W-:Y:S01]  /*5810*/  R2UR UR19, R16 ;  /* 0x00000000101372ca */ /* 0x000fe200000e0000 */
[----:B------:R-:W-:Y:S01]  /*5820*/  UMOV UR6, 0x0 ;  /* 0x0000000000067882 */ /* 0x000fe20000000000 */
[----:B------:R-:W-:Y:S01]  /*5830*/  ISETP.GT.AND P3, PT, R20, 0x1, PT ;  /* 0x000000011400780c */ /* 0x000fe20003f64270 */
[----:B------:R-:W-:Y:S01]  /*5840*/  UMOV UR7, 0x10000000 ;  /* 0x1000000000077882 */ /* 0x000fe20000000000 */
[----:B------:R-:W-:Y:S01]  /*5850*/  ISETP.NE.AND P1, PT, R6, 0x3, PT ;  /* 0x000000030600780c */ /* 0x000fe20003f25270 */
[----:B------:R-:W-:-:S02]  /*5860*/  VIADD R18, R18, 0x20 ;  /* 0x0000002012127836 */ /* 0x000fc40000000000 */
[----:B------:R-:W-:Y:S01]  /*5870*/  UIADD3 UR14, UR8, 0x100, URZ ;  /* 0x00000100080e7890 */ /* 0x000fe2000fffe03f */
[----:B------:R-:W-:Y:S01]  /*5880*/  SEL R11, RZ, 0x1, P1 ;  /* 0x00000001ff0b7807 */ /* 0x000fe20000800000 */
[----:B------:R-:W-:Y:S01]  /*5890*/  UIADD3 UR15, UR8, 0x1900, URZ ;  /* 0x00001900080f7890 */ /* 0x000fe2000fffe03f */
[----:B------:R-:W-:Y:S02]  /*58a0*/  SEL R6, R6, RZ, P1 ;  /* 0x000000ff06067207 */ /* 0x000fe40000800000 */
[----:B------:R-:W-:Y:S02]  /*58b0*/  LOP3.LUT R4, R4, R11, RZ, 0x3c, !PT ;  /* 0x0000000b04047212 */ /* 0x000fe400078e3cff */
[----:B------:R-:W-:Y:S02]  /*58c0*/  UMOV UR8, UR14 ;  /* 0x0000000e00087c82 */ /* 0x000fe40008000000 */
[----:B------:R0:W-:Y:S02]  /*58d0*/  UTMALDG.3D [UR8], [UR4], desc[UR6] ;  /* 0x00000608040075b4 */ /* 0x0001e40008011000 */
[----:B0-----:R-:W-:Y:S01]  /*58e0*/  UMOV UR8, UR15 ;  /* 0x0000000f00087c82 */ /* 0x001fe20008000000 */
[----:B------:R-:W-:-:S02]  /*58f0*/  UMOV UR11, UR19 ;  /* 0x00000013000b7c82 */ /* 0x000fc40008000000 */
[----:B------:R0:W-:Y:S02]  /*5900*/  UTMALDG.3D [UR8], [UR24], desc[UR6] ;  /* 0x00000608180075b4 */ /* 0x0001e40008011000 */
[----:B0-----:R-:W-:Y:S05]  /*5910*/  @P3 BRA `(.L_x_113) ;  /* 0xfffffffc00503947 */ /* 0x001fea000383ffff */
.L_x_109:
[----:B------:R-:W-:Y:S05]  /*5920*/  BSYNC B1 ;  /* 0x0000000000017941 */ /* 0x000fea0003800000 */
.L_x_108:
[----:B------:R-:W-:Y:S01]  /*5930*/  LOP3.LUT P5, RZ, R14, 0xff, RZ, 0xc0, !PT ;  /* 0x000000ff0eff7812 */ /* 0x000fe200078ac0ff */
[----:B------:R-:W-:Y:S01]  /*5940*/  VIADD R6, R15, UR13 ;  /* 0x0000000d0f067c36 */ /* 0x000fe20008000000 */
[----:B------:R-:W-:Y:S01]  /*5950*/  ULDC.64 UR4, c[0x0][0x650] ;  /* 0x0001940000047ab9 */ /* 0x000fe20000000a00 */
[----:B------:R-:W-:Y:S01]  /*5960*/  IMAD.U32 R11, RZ, RZ, UR13 ;  /* 0x0000000dff0b7e24 */ /* 0x000fe2000f8e00ff */
[----:B------:R-:W-:Y:S01]  /*5970*/  UISETP.GE.U32.AND UP0, UPT, UR13, 0x3, UPT ;  /* 0x000000030d00788c */ /* 0x000fe2000bf06070 */
[----:B------:R-:W-:Y:S01]  /*5980*/  BSSY B1, `(.L_x_114) ;  /* 0x000006b000017945 */ /* 0x000fe20003800000 */
[----:B------:R-:W-:Y:S02]  /*5990*/  ISETP.GT.U32.AND P1, PT, R6, 0x2, PT ;  /* 0x000000020600780c */ /* 0x000fe40003f24070 */
[----:B------:R-:W-:Y:S02]  /*59a0*/  PRMT R14, RZ, 0x7610, R14 ;  /* 0x00007610ff0e7816 */ /* 0x000fe4000000000e */
[----:B------:R-:W-:-:S02]  /*59b0*/  ISETP.LT.U32.AND P1, PT, R11, 0x3, P1 ;  /* 0x000000030b00780c */ /* 0x000fc40000f21070 */
[----:B------:R-:W-:Y:S01]  /*59c0*/  PLOP3.LUT P3, PT, PT, PT, UP0, 0x80, 0x0 ;  /* 0x000000000000781c */ /* 0x000fe20003f6f008 */
[----:B------:R-:W0:Y:S01]  /*59d0*/  @P5 S2R R5, SR_CgaCtaId ;  /* 0x0000000000055919 */ /* 0x000e220000008800 */
[----:B------:R-:W-:-:S04]  /*59e0*/  @P5 MOV R4, 0x400 ;  /* 0x0000040000045802 */ /* 0x000fc80000000f00 */
[----:B0-----:R-:W-:Y:S01]  /*59f0*/  @P5 LEA R10, R5, R4, 0x18 ;  /* 0x00000004050a5211 */ /* 0x001fe200078ec0ff */
[----:B------:R-:W-:-:S03]  /*5a00*/  IMAD.WIDE.U32 R4, R6, -0x55555555, RZ ;  /* 0xaaaaaaab06047825 */ /* 0x000fc600078e00ff */
[----:B------:R0:W-:Y:S01]  /*5a10*/  @P5 SYNCS.ARRIVE.TRANS64.A1T0 RZ, [R10+URZ+0x68], RZ ;  /* 0x000068ff0aff59a7 */ /* 0x0001e2000810003f */
[----:B------:R-:W-:Y:S01]  /*5a20*/  IADD3 R2, P5, R2, R8, RZ ;  /* 0x0000000802027210 */ /* 0x000fe20007fbe0ff */
[----:B------:R-:W-:Y:S01]  /*5a30*/  IMAD.MOV.U32 R4, RZ, RZ, -0x1 ;  /* 0xffffffffff047424 */ /* 0x000fe200078e00ff */
[----:B------:R-:W-:Y:S02]  /*5a40*/  SHF.R.U32.HI R11, RZ, 0x1, R5 ;  /* 0x00000001ff0b7819 */ /* 0x000fe40000011605 */
[----:B------:R-:W-:Y:S01]  /*5a50*/  SEL R5, RZ, 0x1, !P1 ;  /* 0x00000001ff057807 */ /* 0x000fe20004800000 */
[----:B------:R-:W-:Y:S01]  /*5a60*/  IMAD.X R3, R3, 0x1, R0, P5 ;  /* 0x0000000103037824 */ /* 0x000fe200028e0600 */
[----:B------:R-:W-:Y:S01]  /*5a70*/  ISETP.GE.U32.AND P1, PT, R2, UR4, PT ;  /* 0x0000000402007c0c */ /* 0x000fe2000bf26070 */
[----:B------:R-:W-:Y:S01]  /*5a80*/  IMAD R15, R11, -0x3, R6 ;  /* 0xfffffffd0b0f7824 */ /* 0x000fe200078e0206 */
[----:B------:R-:W-:Y:S01]  /*5a90*/  LOP3.LUT R12, R12, R5, RZ, 0x3c, !PT ;  /* 0x000000050c0c7212 */ /* 0x000fe200078e3cff */
[----:B------:R-:W-:Y:S01]  /*5aa0*/  IMAD.MOV.U32 R6, RZ, RZ, -0x1 ;  /* 0xffffffffff067424 */ /* 0x000fe200078e00ff */
[----:B------:R-:W-:Y:S01]  /*5ab0*/  ISETP.GE.U32.AND.EX P1, PT, R3, UR5, PT, P1 ;  /* 0x0000000503007c0c */ /* 0x000fe2000bf26110 */
[----:B------:R-:W-:Y:S01]  /*5ac0*/  IMAD.MOV.U32 R5, RZ, RZ, -0x1 ;  /* 0xffffffffff057424 */ /* 0x000fe200078e00ff */
[----:B------:R-:W-:-:S02]  /*5ad0*/  @P3 LOP3.LUT R12, R12, 0x1, R11, 0x78, !PT ;  /* 0x000000010c0c3812 */ /* 0x000fc400078e780b */
[----:B0-----:R-:W-:-:S09]  /*5ae0*/  PRMT R10, RZ, 0x7610, R10 ;  /* 0x00007610ff0a7816 */ /* 0x001fd2000000000a */
[----:B------:R-:W-:Y:S05]  /*5af0*/  @P1 BRA `(.L_x_115) ;  /* 0x00000004004c1947 */ /* 0x000fea0003800000 */
[----:B------:R-:W0:Y:S01]  /*5b00*/  S2R R17, SR_CTAID.X ;  /* 0x0000000000117919 */ /* 0x000e220000002500 */
[----:B------:R-:W-:Y:S01]  /*5b10*/  ULDC.64 UR4, c[0x0][0x628] ;  /* 0x00018a0000047ab9 */ /* 0x000fe20000000a00 */
[----:B------:R-:W1:Y:S01]  /*5b20*/  LDC R18, c[0x0][0x144] ;  /* 0x00005100ff127b82 */ /* 0x000e620000000800 */
[----:B------:R-:W-:Y:S01]  /*5b30*/  ISETP.NE.U32.AND P1, PT, RZ, UR4, PT ;  /* 0x00000004ff007c0c */ /* 0x000fe2000bf25070 */
[----:B------:R-:W2:Y:S01]  /*5b40*/  S2R R6, SR_CTAID.Y ;  /* 0x0000000000067919 */ /* 0x000ea20000002600 */
[----:B------:R-:W-:Y:S01]  /*5b50*/  ULDC UR6, c[0x0][0x150] ;  /* 0x0000540000067ab9 */ /* 0x000fe20000000800 */
[----:B------:R-:W-:Y:S01]  /*5b60*/  ULDC UR7, c[0x0][0x630] ;  /* 0x00018c0000077ab9 */ /* 0x000fe20000000800 */
[----:B------:R-:W-:Y:S01]  /*5b70*/  ISETP.NE.AND.EX P1, PT, RZ, UR5, PT, P1 ;  /* 0x00000005ff007c0c */ /* 0x000fe2000bf25310 */
[----:B------:R-:W-:Y:S01]  /*5b80*/  IMAD.MOV.U32 R4, RZ, RZ, R2 ;  /* 0x000000ffff047224 */ /* 0x000fe200078e0002 */
[----:B0-----:R-:W-:-:S05]  /*5b90*/  I2FP.F32.U32 R5, R17 ;  /* 0x0000001100057245 */ /* 0x001fca0000201000 */
[----:B------:R-:W-:Y:S01]  /*5ba0*/  FMUL R20, R5, UR6 ;  /* 0x0000000605147c20 */ /* 0x000fe20008400000 */
[----:B------:R-:W-:-:S05]  /*5bb0*/  IMAD.MOV.U32 R5, RZ, RZ, R3 ;  /* 0x000000ffff057224 */ /* 0x000fca00078e0003 */
[----:B--2---:R-:W-:Y:S05]  /*5bc0*/  @!P1 BRA `(.L_x_116) ;  /* 0x0000000000289947 */ /* 0x004fea0003800000 */
[----:B------:R-:W-:Y:S02]  /*5bd0*/  ULDC UR6, c[0x0][0x634] ;  /* 0x00018d0000067ab9 */ /* 0x000fe40000000800 */
[----:B------:R-:W-:-:S05]  /*5be0*/  IADD3 R5, P1, R2, UR6, RZ ;  /* 0x0000000602057c10 */ /* 0x000fca000ff3e0ff */
[----:B------:R-:W-:-:S04]  /*5bf0*/  IMAD.X R19, RZ, RZ, R3, P1 ;  /* 0x000000ffff137224 */ /* 0x000fc800008e0603 */
[----:B------:R-:W-:-:S04]  /*5c00*/  IMAD.WIDE.U32 R10, R19, UR4, RZ ;  /* 0x00000004130a7c25 */ /* 0x000fc8000f8e00ff */
[----:B------:R-:W-:-:S04]  /*5c10*/  IMAD.WIDE.U32 R10, P1, R5, UR5, R10 ;  /* 0x00000005050a7c25 */ /* 0x000fc8000f82000a */
[----:B------:R-:W-:-:S04]  /*5c20*/  IMAD.WIDE.U32 R4, R5, UR4, RZ ;  /* 0x0000000405047c25 */ /* 0x000fc8000f8e00ff */
[----:B------:R-:W-:Y:S01]  /*5c30*/  IMAD.MOV.U32 R4, RZ, RZ, R11 ;  /* 0x000000ffff047224 */ /* 0x000fe200078e000b */
[----:B------:R-:W-:Y:S01]  /*5c40*/  IADD3 RZ, P3, R5, R10, RZ ;  /* 0x0000000a05ff7210 */ /* 0x000fe20007f7e0ff */
[----:B------:R-:W-:-:S04]  /*5c50*/  IMAD.X R5, RZ, RZ, RZ, P1 ;  /* 0x000000ffff057224 */ /* 0x000fc800008e06ff */
[----:B------:R-:W-:-:S08]  /*5c60*/  IMAD.WIDE.U32.X R4, R19, UR5, R4, P3 ;  /* 0x0000000513047c25 */ /* 0x000fd000098e0404 */
.L_x_116:
[--C-:B------:R-:W-:Y:S01]  /*5c70*/  SHF.R.U64 R16, R4, UR7, R5.reuse ;  /* 0x0000000704107c19 */ /* 0x100fe20008001205 */
[----:B------:R-:W0:Y:S01]  /*5c80*/  F2I.U32.TRUNC.NTZ R20, R20 ;  /* 0x0000001400147305 */ /* 0x000e22000020f000 */
[----:B------:R-:W-:Y:S01]  /*5c90*/  SHF.R.U32.HI R4, RZ, UR7, R5 ;  /* 0x00000007ff047c19 */ /* 0x000fe20008011605 */
[----:B------:R-:W-:Y:S01]  /*5ca0*/  ULDC.64 UR4, c[0x0][0x620] ;  /* 0x0001880000047ab9 */ /* 0x000fe20000000a00 */
[----:B------:R-:W-:Y:S01]  /*5cb0*/  IADD3 R11, P1, RZ, -R16, RZ ;  /* 0x80000010ff0b7210 */ /* 0x000fe20007f3e0ff */
[----:B------:R-:W-:Y:S01]  /*5cc0*/  ULDC.64 UR6, c[0x0][0x640] ;  /* 0x0001900000067ab9 */ /* 0x000fe20000000a00 */
[----:B------:R-:W2:Y:S03]  /*5cd0*/  LDC R21, c[0x0][0x148] ;  /* 0x00005200ff157b82 */ /* 0x000ea60000000800 */
[----:B------:R-:W-:Y:S01]  /*5ce0*/  IMAD.X R4, RZ, RZ, ~R4, P1 ;  /* 0x000000ffff047224 */ /* 0x000fe200008e0e04 */
[----:B------:R-:W-:-:S03]  /*5cf0*/  ISETP.NE.U32.AND P1, PT, RZ, UR6, PT ;  /* 0x00000006ff007c0c */ /* 0x000fc6000bf25070 */
[----:B------:R-:W-:Y:S01]  /*5d00*/  IMAD R10, R4, UR4, RZ ;  /* 0x00000004040a7c24 */ /* 0x000fe2000f8e02ff */
[----:B------:R-:W-:Y:S01]  /*5d10*/  ISETP.NE.AND.EX P1, PT, RZ, UR7, PT, P1 ;  /* 0x00000007ff007c0c */ /* 0x000fe2000bf25310 */
[----:B------:R-:W-:Y:S01]  /*5d20*/  IMAD.WIDE.U32 R4, R11, UR4, R2 ;  /* 0x000000040b047c25 */ /* 0x000fe2000f8e0002 */
[----:B------:R-:W-:-:S03]  /*5d30*/  ULDC UR4, c[0x0][0x618] ;  /* 0x0001860000047ab9 */ /* 0x000fc60000000800 */
[----:B------:R-:W-:Y:S01]  /*5d40*/  IMAD R11, R11, UR5, R10 ;  /* 0x000000050b0b7c24 */ /* 0x000fe2000f8e020a */
[----:B------:R-:W-:Y:S01]  /*5d50*/  ULDC UR5, c[0x0][0x154] ;  /* 0x0000550000057ab9 */ /* 0x000fe20000000800 */
[----:B0-----:R-:W-:Y:S02]  /*5d60*/  IMAD.MOV R10, RZ, RZ, -R20 ;  /* 0x000000ffff0a7224 */ /* 0x001fe400078e0a14 */
[----:B------:R-:W-:Y:S02]  /*5d70*/  IMAD.IADD R5, R5, 0x1, R11 ;  /* 0x0000000105057824 */ /* 0x000fe400078e020b */
[----:B-1----:R-:W-:Y:S01]  /*5d80*/  IMAD R17, R18, R10, R17 ;  /* 0x0000000a12117224 */ /* 0x002fe200078e0211 */
[----:B------:R-:W-:Y:S02]  /*5d90*/  I2FP.F32.U32 R10, R6 ;  /* 0x00000006000a7245 */ /* 0x000fe40000201000 */
[--C-:B------:R-:W-:Y:S02]  /*5da0*/  SHF.R.U64 R18, R4, UR4, R5.reuse ;  /* 0x0000000404127c19 */ /* 0x100fe40008001205 */
[----:B------:R-:W-:Y:S01]  /*5db0*/  SHF.R.U32.HI R5, RZ, UR4, R5 ;  /* 0x00000004ff057c19 */ /* 0x000fe20008011605 */
[----:B------:R-:W-:Y:S01]  /*5dc0*/  FMUL R10, R10, UR5 ;  /* 0x000000050a0a7c20 */ /* 0x000fe20008400000 */
[----:B------:R-:W-:-:S02]  /*5dd0*/  ULDC UR4, c[0x0][0x608] ;  /* 0x0001820000047ab9 */ /* 0x000fc40000000800 */
[--C-:B------:R-:W-:Y:S01]  /*5de0*/  SHF.R.U64 R20, R18, UR4, R5.reuse ;  /* 0x0000000412147c19 */ /* 0x100fe20008001205 */
[----:B------:R0:W1:Y:S01]  /*5df0*/  F2I.U32.TRUNC.NTZ R22, R10 ;  /* 0x0000000a00167305 */ /* 0x000062000020f000 */
[----:B------:R-:W-:Y:S01]  /*5e00*/  SHF.R.U32.HI R5, RZ, UR4, R5 ;  /* 0x00000004ff057c19 */ /* 0x000fe20008011605 */
[----:B------:R-:W-:-:S03]  /*5e10*/  ULDC UR4, c[0x0][0x658] ;  /* 0x0001960000047ab9 */ /* 0x000fc60000000800 */
[--C-:B------:R-:W-:Y:S02]  /*5e20*/  SHF.R.U64 R19, R20, UR4, R5.reuse ;  /* 0x0000000414137c19 */ /* 0x100fe40008001205 */
[----:B------:R-:W-:-:S03]  /*5e30*/  SHF.R.U32.HI R23, RZ, UR4, R5 ;  /* 0x00000004ff177c19 */ /* 0x000fc60008011605 */
[----:B------:R-:W-:Y:S02]  /*5e40*/  IMAD.MOV.U32 R4, RZ, RZ, R19 ;  /* 0x000000ffff047224 */ /* 0x000fe400078e0013 */
[----:B------:R-:W-:Y:S01]  /*5e50*/  IMAD.MOV.U32 R5, RZ, RZ, R23 ;  /* 0x000000ffff057224 */ /* 0x000fe200078e0017 */
[----:B0-----:R-:W-:Y:S06]  /*5e60*/  @!P1 BRA `(.L_x_117) ;  /* 0x0000000000289947 */ /* 0x001fec0003800000 */
        /* <DEDUP_REMOVED lines=10> */
.L_x_117:
[----:B------:R-:W-:Y:S01]  /*5f10*/  ULDC UR4, c[0x0][0x648] ;  /* 0x0001920000047ab9 */ /* 0x000fe20000000800 */
[----:B-1----:R-:W-:Y:S01]  /*5f20*/  IMAD.MOV R22, RZ, RZ, -R22 ;  /* 0x000000ffff167224 */ /* 0x002fe200078e0a16 */
[----:B------:R-:W-:Y:S01]  /*5f30*/  SHF.R.U64 R5, R4, UR4, R5 ;  /* 0x0000000404057c19 */ /* 0x000fe20008001205 */
[----:B------:R-:W-:Y:S01]  /*5f40*/  ULDC UR4, c[0x0][0x638] ;  /* 0x00018e0000047ab9 */ /* 0x000fe20000000800 */
[----:B------:R-:W-:Y:S01]  /*5f50*/  LOP3.LUT R4, R20, UR17, RZ, 0xc0, !PT ;  /* 0x0000001114047c12 */ /* 0x000fe2000f8ec0ff */
[----:B--2---:R-:W-:Y:S01]  /*5f60*/  @P4 IMAD R17, R21, R22, R6 ;  /* 0x0000001615114224 */ /* 0x004fe200078e0206 */
[----:B------:R-:W-:Y:S01]  /*5f70*/  LOP3.LUT R18, R18, UR16, RZ, 0xc0, !PT ;  /* 0x0000001012127c12 */ /* 0x000fe2000f8ec0ff */
[----:B------:R-:W-:Y:S01]  /*5f80*/  IMAD.MOV R6, RZ, RZ, -R5 ;  /* 0x000000ffff067224 */ /* 0x000fe200078e0a05 */
[----:B------:R-:W-:Y:S01]  /*5f90*/  ULDC UR5, c[0x0][0x610] ;  /* 0x0001840000057ab9 */ /* 0x000fe20000000800 */
[----:B------:R-:W-:Y:S02]  /*5fa0*/  IMAD R4, R5, UR18, R4 ;  /* 0x0000001205047c24 */ /* 0x000fe4000f8e0204 */
[----:B------:R-:W-:Y:S01]  /*5fb0*/  IMAD R19, R6, UR4, R19 ;  /* 0x0000000406137c24 */ /* 0x000fe2000f8e0213 */
[----:B------:R-:W-:Y:S01]  /*5fc0*/  ULDC UR4, c[0x0][0x600] ;  /* 0x0001800000047ab9 */ /* 0x000fe20000000800 */
[----:B------:R-:W-:-:S02]  /*5fd0*/  IMAD R17, R4, UR5, R17 ;  /* 0x0000000504117c24 */ /* 0x000fc4000f8e0211 */
[----:B------:R-:W-:Y:S02]  /*5fe0*/  IMAD R6, R19, UR4, R18 ;  /* 0x0000000413067c24 */ /* 0x000fe4000f8e0212 */
[----:B------:R-:W-:Y:S02]  /*5ff0*/  IMAD.MOV.U32 R10, RZ, RZ, 0x1 ;  /* 0x00000001ff0a7424 */ /* 0x000fe400078e00ff */
[----:B------:R-:W-:Y:S01]  /*6000*/  IMAD.MOV.U32 R5, RZ, RZ, R16 ;  /* 0x000000ffff057224 */ /* 0x000fe200078e0010 */
[----:B------:R-:W-:Y:S02]  /*6010*/  SEL R4, R6, R17, !P4 ;  /* 0x0000001106047207 */ /* 0x000fe40006000000 */
[----:B------:R-:W-:-:S07]  /*6020*/  SEL R6, R17, R6, !P4 ;  /* 0x0000000611067207 */ /* 0x000fce0006000000 */
.L_x_115:
[----:B------:R-:W-:Y:S05]  /*6030*/  BSYNC B1 ;  /* 0x0000000000017941 */ /* 0x000fea0003800000 */
.L_x_114:
[----:B------:R-:W-:-:S13]  /*6040*/  LOP3.LUT P1, RZ, R10, 0xff, RZ, 0xc0, !PT ;  /* 0x000000ff0aff7812 */ /* 0x000fda000782c0ff */
[----:B------:R-:W-:Y:S05]  /*6050*/  @P1 BRA `(.L_x_118) ;  /* 0xfffffff4004c1947 */ /* 0x000fea000383ffff */
[----:B------:R-:W-:Y:S05]  /*6060*/  BSYNC B0 ;  /* 0x0000000000007941 */ /* 0x000fea0003800000 */
.L_x_106:
[----:B------:R-:W-:-:S03]  /*6070*/  UMOV UR4, 0xffffffff ;  /* 0xffffffff00047882 */ /* 0x000fc60000000000 */
[----:B------:R-:W-:Y:S05]  /*6080*/  BRA.DIV UR4, `(.L_x_119) ;  /* 0x0000000604287947 */ /* 0x000fea000b800000 */
[----:B------:R-:W-:-:S13]  /*6090*/  ELECT P0, URZ, PT ;  /* 0x00000000003f782f */ /* 0x000fda0003800000 */
.L_x_134:
[----:B------:R-:W-:Y:S04]  /*60a0*/  BSSY B0, `(.L_x_120) ;  /* 0x0000022000007945 */ /* 0x000fe80003800000 */
[----:B------:R-:W-:Y:S05]  /*60b0*/  @!P0 BRA `(.L_x_121) ;  /* 0x0000000000808947 */ /* 0x000fea0003800000 */
[----:B------:R-:W-:-:S04]  /*60c0*/  LOP3.LUT R7, R7, 0x2, RZ, 0xfc, !PT ;  /* 0x0000000207077812 */ /* 0x000fc800078efcff */
[----:B------:R-:W-:-:S13]  /*60d0*/  ISETP.NE.AND P0, PT, R7, 0x3, PT ;  /* 0x000000030700780c */ /* 0x000fda0003f05270 */
[----:B------:R-:W-:Y:S05]  /*60e0*/  @!P0 BRA `(.L_x_122) ;  /* 0x0000000000048947 */ /* 0x000fea0003800000 */
[----:B------:R-:W-:Y:S01]  /*60f0*/  BPT.TRAP 0x1 ;  /* 0x000000040000795c */ /* 0x000fe20000300000 */
.L_x_122:
[----:B------:R-:W0:Y:S01]  /*6100*/  S2R R3, SR_CgaCtaId ;  /* 0x0000000000037919 */ /* 0x000e220000008800 */
[----:B------:R-:W-:Y:S02]  /*6110*/  MOV R0, 0x400 ;  /* 0x0000040000007802 */ /* 0x000fe40000000f00 */
[----:B------:R-:W-:Y:S02]  /*6120*/  SHF.L.U32 R2, R12, 0x1f, RZ ;  /* 0x0000001f0c027819 */ /* 0x000fe400000006ff */
[----:B0-----:R-:W-:-:S05]  /*6130*/  LEA R0, R3, R0, 0x18 ;  /* 0x0000000003007211 */ /* 0x001fca00078ec0ff */
[----:B------:R-:W-:-:S04]  /*6140*/  VIADD R0, R0, 0x18 ;  /* 0x0000001800007836 */ /* 0x000fc80000000000 */
[C---:B------:R-:W-:Y:S02]  /*6150*/  IMAD R7, R15.reuse, 0x8, R0 ;  /* 0x000000080f077824 */ /* 0x040fe400078e0200 */
[----:B------:R-:W-:Y:S02]  /*6160*/  VIADD R15, R15, 0x1 ;  /* 0x000000010f0f7836 */ /* 0x000fe40000000000 */
[----:B------:R-:W0:Y:S03]  /*6170*/  SYNCS.PHASECHK.TRANS64.TRYWAIT P0, [R7+URZ], R2 ;  /* 0x00000002070075a7 */ /* 0x000e26000800017f */
[----:B------:R-:W-:-:S04]  /*6180*/  ISETP.NE.AND P1, PT, R15, 0x3, PT ;  /* 0x000000030f00780c */ /* 0x000fc80003f25270 */
[----:B------:R-:W-:Y:S02]  /*6190*/  SEL R3, RZ, 0x1, P1 ;  /* 0x00000001ff037807 */ /* 0x000fe40000800000 */
[----:B------:R-:W-:Y:S02]  /*61a0*/  SEL R15, R15, RZ, P1 ;  /* 0x000000ff0f0f7207 */ /* 0x000fe40000800000 */
[----:B------:R-:W-:-:S03]  /*61b0*/  LOP3.LUT R9, R12, R3, RZ, 0x3c, !PT ;  /* 0x000000030c097212 */ /* 0x000fc600078e3cff */
[----:B------:R-:W-:Y:S01]  /*61c0*/  IMAD R6, R15, 0x8, R0 ;  /* 0x000000080f067824 */ /* 0x000fe200078e0200 */
[----:B------:R-:W-:Y:S01]  /*61d0*/  SHF.L.U32 R5, R9, 0x1f, RZ ;  /* 0x0000001f09057819 */ /* 0x000fe200000006ff */
[----:B0-----:R-:W-:Y:S06]  /*61e0*/  @!P0 BRA `(.L_x_123) ;  /* 0x0000000000f48947 */ /* 0x001fec0003800000 */
.L_x_135:
[----:B------:R-:W1:Y:S01]  /*61f0*/  SYNCS.PHASECHK.TRANS64.TRYWAIT P0, [R6+URZ], R5 ;  /* 0x00000005060075a7 */ /* 0x000e62000800017f */
[----:B0-----:R-:W-:-:S05]  /*6200*/  VIADD R2, R15, 0x1 ;  /* 0x000000010f027836 */ /* 0x001fca0000000000 */
[----:B------:R-:W-:-:S04]  /*6210*/  ISETP.NE.AND P1, PT, R2, 0x3, PT ;  /* 0x000000030200780c */ /* 0x000fc80003f25270 */
[----:B------:R-:W-:Y:S02]  /*6220*/  SEL R4, RZ, 0x1, P1 ;  /* 0x00000001ff047807 */ /* 0x000fe40000800000 */
[----:B------:R-:W-:Y:S02]  /*6230*/  SEL R3, R2, RZ, P1 ;  /* 0x000000ff02037207 */ /* 0x000fe40000800000 */
[----:B------:R-:W-:Y:S01]  /*6240*/  LOP3.LUT R4, R9, R4, RZ, 0x3c, !PT ;  /* 0x0000000409047212 */ /* 0x000fe200078e3cff */
[----:B-1----:R-:W-:Y:S06]  /*6250*/  @!P0 BRA `(.L_x_124) ;  /* 0x0000000000ec8947 */ /* 0x002fec0003800000 */
.L_x_136:
[----:B------:R-:W-:Y:S01]  /*6260*/  IMAD R3, R3, 0x8, R0 ;  /* 0x0000000803037824 */ /* 0x000fe200078e0200 */
[----:B------:R-:W-:-:S07]  /*6270*/  SHF.L.U32 R0, R4, 0x1f, RZ ;  /* 0x0000001f04007819 */ /* 0x000fce00000006ff */
.L_x_125:
[----:B-1----:R1:W2:Y:S02]  /*6280*/  SYNCS.PHASECHK.TRANS64.TRYWAIT P0, [R3+URZ], R0 ;  /* 0x00000000030075a7 */ /* 0x0022a4000800017f */
[----:B--2---:R-:W-:Y:S05]  /*6290*/  @!P0 NANOSLEEP.SYNCS 0x989680 ;  /* 0x009896800000895d */ /* 0x004fea0003900000 */
[----:B------:R-:W2:Y:S02]  /*62a0*/  @!P0 SYNCS.PHASECHK.TRANS64 P0, [R3+URZ], R0 ;  /* 0x00000000030085a7 */ /* 0x000ea4000800007f */
[----:B--2---:R-:W-:Y:S05]  /*62b0*/  @!P0 BRA `(.L_x_125) ;  /* 0xfffffffc00f08947 */ /* 0x004fea000383ffff */
.L_x_121:
[----:B------:R-:W-:Y:S05]  /*62c0*/  BSYNC B0 ;  /* 0x0000000000007941 */ /* 0x000fea0003800000 */
.L_x_120:
[----:B------:R-:W-:Y:S05]  /*62d0*/  EXIT ;  /* 0x000000000000794d */ /* 0x000fea0003800000 */
.L_x_15:
[----:B0-----:R-:W-:-:S04]  /*62e0*/  IMAD.U32 R15, RZ, RZ, UR15 ;  /* 0x0000000fff0f7e24 */ /* 0x001fc8000f8e00ff */
[----:B------:R0:W1:Y:S03]  /*62f0*/  SYNCS.PHASECHK.TRANS64.TRYWAIT P0, [R15+URZ+-0x8], R14 ;  /* 0xfffff80e0f0075a7 */ /* 0x000066000800017f */
[----:B-1----:R-:W-:Y:S05]  /*6300*/  @!P0 NANOSLEEP.SYNCS 0x989680 ;  /* 0x009896800000895d */ /* 0x002fea0003900000 */
[----:B------:R-:W1:Y:S02]  /*6310*/  @!P0 SYNCS.PHASECHK.TRANS64 P0, [R15+URZ+-0x8], R14 ;  /* 0xfffff80e0f0085a7 */ /* 0x000e64000800007f */
[----:B-1----:R-:W-:Y:S05]  /*6320*/  @!P0 BRA `(.L_x_15) ;  /* 0xfffffffc00ec8947 */ /* 0x002fea000383ffff */
[----:B------:R-:W-:Y:S05]  /*6330*/  BRA `(.L_x_126) ;  /* 0xffffffb0005c7947 */ /* 0x000fea000383ffff */
.L_x_20:
[----:B-1----:R-:W-:-:S04]  /*6340*/  IMAD.U32 R15, RZ, RZ, UR6 ;  /* 0x00000006ff0f7e24 */ /* 0x002fc8000f8e00ff */
[----:B------:R1:W2:Y:S03]  /*6350*/  SYNCS.PHASECHK.TRANS64.TRYWAIT P0, [R15+URZ], R14 ;  /* 0x0000000e0f0075a7 */ /* 0x0002a6000800017f */
[----:B--2---:R-:W-:Y:S05]  /*6360*/  @!P0 NANOSLEEP.SYNCS 0x989680 ;  /* 0x009896800000895d */ /* 0x004fea0003900000 */
[----:B------:R-:W2:Y:S02]  /*6370*/  @!P0 SYNCS.PHASECHK.TRANS64 P0, [R15+URZ], R14 ;  /* 0x0000000e0f0085a7 */ /* 0x000ea4000800007f */
[----:B--2---:R-:W-:Y:S05]  /*6380*/  @!P0 BRA `(.L_x_20) ;  /* 0xfffffffc00ec8947 */ /* 0x004fea000383ffff */
[----:B------:R-:W-:Y:S05]  /*6390*/  BRA `(.L_x_19) ;  /* 0xffffffb400047947 */ /* 0x000fea000383ffff */
.L_x_26:
[----:B-1----:R-:W-:-:S04]  /*63a0*/  IMAD.U32 R16, RZ, RZ, UR9 ;  /* 0x00000009ff107e24 */ /* 0x002fc8000f8e00ff */
[----:B------:R1:W2:Y:S03]  /*63b0*/  SYNCS.PHASECHK.TRANS64.TRYWAIT P0, [R16+URZ], R15 ;  /* 0x0000000f100075a7 */ /* 0x0002a6000800017f */
[----:B--2---:R-:W-:Y:S05]  /*63c0*/  @!P0 NANOSLEEP.SYNCS 0x989680 ;  /* 0x009896800000895d */ /* 0x004fea0003900000 */
[----:B------:R-:W2:Y:S02]  /*63d0*/  @!P0 SYNCS.PHASECHK.TRANS64 P0, [R16+URZ], R15 ;  /* 0x0000000f100085a7 */ /* 0x000ea4000800007f */
[----:B--2---:R-:W-:Y:S05]  /*63e0*/  @!P0 BRA `(.L_x_26) ;  /* 0xfffffffc00ec8947 */ /* 0x004fea000383ffff */
[----:B------:R-:W-:Y:S05]  /*63f0*/  BRA `(.L_x_25) ;  /* 0xffffffb800447947 */ /* 0x000fea000383ffff */
.L_x_34:
[----:B0-----:R-:W-:-:S04]  /*6400*/  IMAD.U32 R15, RZ, RZ, UR15 ;  /* 0x0000000fff0f7e24 */ /* 0x001fc8000f8e00ff */
[----:B------:R0:W1:Y:S03]  /*6410*/  SYNCS.PHASECHK.TRANS64.TRYWAIT P0, [R15+URZ+0x8], R14 ;  /* 0x0000080e0f0075a7 */ /* 0x000066000800017f */
[----:B-1----:R-:W-:Y:S05]  /*6420*/  @!P0 NANOSLEEP.SYNCS 0x989680 ;  /* 0x009896800000895d */ /* 0x002fea0003900000 */
[----:B------:R-:W1:Y:S02]  /*6430*/  @!P0 SYNCS.PHASECHK.TRANS64 P0, [R15+URZ+0x8], R14 ;  /* 0x0000080e0f0085a7 */ /* 0x000e64000800007f */
[----:B-1----:R-:W-:Y:S05]  /*6440*/  @!P0 BRA `(.L_x_34) ;  /* 0xfffffffc00ec8947 */ /* 0x002fea000383ffff */
[----:B------:R-:W-:Y:S05]  /*6450*/  BRA `(.L_x_127) ;  /* 0xffffffc000687947 */ /* 0x000fea000383ffff */
.L_x_107:
[----:B------:R-:W-:Y:S01]  /*6460*/  BSSY B1, `(.L_x_128) ;  /* 0x0000006000017945 */ /* 0x000fe20003800000 */
[----:B------:R-:W-:-:S07]  /*6470*/  IMAD.MOV.U32 R10, RZ, RZ, -0x1 ;  /* 0xffffffffff0a7424 */ /* 0x000fce00078e00ff */
[----:B------:R-:W-:Y:S05]  /*6480*/  WARPSYNC.COLLECTIVE R10, `(.L_x_129) ;  /* 0x000000000a0c7348 */ /* 0x000fea0003c00000 */
[----:B------:R-:W-:Y:S02]  /*6490*/  ELECT P1, UR62, PT ;  /* 0x00000000003e782f */ /* 0x000fe40003820000 */
[----:B------:R-:W-:Y:S01]  /*64a0*/  MOV R10, UR62 ;  /* 0x0000003e000a7c02 */ /* 0x000fe20008000f00 */
[----:B------:R-:W-:Y:S10]  /*64b0*/  ENDCOLLECTIVE ;  /* 0x000000000000791b */ /* 0x000ff40003800000 */
.L_x_129:
[----:B------:R-:W-:Y:S05]  /*64c0*/  BSYNC B1 ;  /* 0x0000000000017941 */ /* 0x000fea0003800000 */
.L_x_128:
[----:B------:R-:W-:Y:S05]  /*64d0*/  BRA `(.L_x_130) ;  /* 0xfffffff000387947 */ /* 0x000fea000383ffff */
.L_x_110:
[----:B-1----:R1:W2:Y:S02]  /*64e0*/  SYNCS.PHASECHK.TRANS64.TRYWAIT P1, [R19+URZ+0x18], R10 ;  /* 0x0000180a130075a7 */ /* 0x0022a4000802017f */
[----:B--2---:R-:W-:Y:S05]  /*64f0*/  @!P1 NANOSLEEP.SYNCS 0x989680 ;  /* 0x009896800000995d */ /* 0x004fea0003900000 */
[----:B------:R-:W2:Y:S02]  /*6500*/  @!P1 SYNCS.PHASECHK.TRANS64 P1, [R19+URZ+0x18], R10 ;  /* 0x0000180a130095a7 */ /* 0x000ea4000802007f */
[----:B--2---:R-:W-:Y:S05]  /*6510*/  @!P1 BRA `(.L_x_110) ;  /* 0xfffffffc00f09947 */ /* 0x004fea000383ffff */
[----:B------:R-:W-:Y:S05]  /*6520*/  BRA `(.L_x_131) ;  /* 0xfffffff0006c7947 */ /* 0x000fea000383ffff */
.L_x_119:
[----:B------:R-:W-:Y:S01]  /*6530*/  BSSY B0, `(.L_x_132) ;  /* 0x0000006000007945 */ /* 0x000fe20003800000 */
[----:B------:R-:W-:-:S07]  /*6540*/  IMAD.MOV.U32 R10, RZ, RZ, -0x1 ;  /* 0xffffffffff0a7424 */ /* 0x000fce00078e00ff */
[----:B------:R-:W-:Y:S05]  /*6550*/  WARPSYNC.COLLECTIVE R10, `(.L_x_133) ;  /* 0x000000000a0c7348 */ /* 0x000fea0003c00000 */
[----:B------:R-:W-:Y:S02]  /*6560*/  ELECT P1, UR62, PT ;  /* 0x00000000003e782f */ /* 0x000fe40003820000 */
[----:B------:R-:W-:Y:S01]  /*6570*/  MOV R10, UR62 ;  /* 0x0000003e000a7c02 */ /* 0x000fe20008000f00 */
[----:B------:R-:W-:Y:S10]  /*6580*/  ENDCOLLECTIVE ;  /* 0x000000000000791b */ /* 0x000ff40003800000 */
.L_x_133:
[----:B------:R-:W-:Y:S05]  /*6590*/  BSYNC B0 ;  /* 0x0000000000007941 */ /* 0x000fea0003800000 */
.L_x_132:
[----:B------:R-:W-:Y:S01]  /*65a0*/  PLOP3.LUT P0, PT, P1, PT, PT, 0x80, 0x0 ;  /* 0x000000000000781c */ /* 0x000fe20000f0f070 */
[----:B------:R-:W-:-:S12]  /*65b0*/  BRA `(.L_x_134) ;  /* 0xfffffff800b87947 */ /* 0x000fd8000383ffff */
.L_x_123:
[----:B0-----:R0:W1:Y:S02]  /*65c0*/  SYNCS.PHASECHK.TRANS64.TRYWAIT P0, [R7+URZ], R2 ;  /* 0x00000002070075a7 */ /* 0x001064000800017f */
[----:B-1----:R-:W-:Y:S05]  /*65d0*/  @!P0 NANOSLEEP.SYNCS 0x989680 ;  /* 0x009896800000895d */ /* 0x002fea0003900000 */
[----:B------:R-:W1:Y:S02]  /*65e0*/  @!P0 SYNCS.PHASECHK.TRANS64 P0, [R7+URZ], R2 ;  /* 0x00000002070085a7 */ /* 0x000e64000800007f */
[----:B-1----:R-:W-:Y:S05]  /*65f0*/  @!P0 BRA `(.L_x_123) ;  /* 0xfffffffc00f08947 */ /* 0x002fea000383ffff */
[----:B------:R-:W-:Y:S05]  /*6600*/  BRA `(.L_x_135) ;  /* 0xfffffff800f87947 */ /* 0x000fea000383ffff */
.L_x_124:
[----:B0-----:R0:W1:Y:S02]  /*6610*/  SYNCS.PHASECHK.TRANS64.TRYWAIT P0, [R6+URZ], R5 ;  /* 0x00000005060075a7 */ /* 0x001064000800017f */
[----:B-1----:R-:W-:Y:S05]  /*6620*/  @!P0 NANOSLEEP.SYNCS 0x989680 ;  /* 0x009896800000895d */ /* 0x002fea0003900000 */
[----:B------:R-:W1:Y:S02]  /*6630*/  @!P0 SYNCS.PHASECHK.TRANS64 P0, [R6+URZ], R5 ;  /* 0x00000005060085a7 */ /* 0x000e64000800007f */
[----:B-1----:R-:W-:Y:S05]  /*6640*/  @!P0 BRA `(.L_x_124) ;  /* 0xfffffffc00f08947 */ /* 0x002fea000383ffff */
[----:B------:R-:W-:Y:S05]  /*6650*/  BRA `(.L_x_136) ;  /* 0xfffffffc00007947 */ /* 0x000fea000383ffff */
.L_x_137:
[----:B------:R-:W-:-:S00]  /*6660*/  BRA `(.L_x_137) ;  /* 0xfffffffc00fc7947 */ /* 0x000fc0000383ffff */
[----:B------:R-:W-:-:S00]  /*6670*/  NOP ;  /* 0x0000000000007918 */ /* 0x000fc00000000000 */
        /* <DEDUP_REMOVED lines=8> */
.L_x_138:


//--------------------- .nv.shared._ZN7cutlass13device_kernelINS_4gemm6kernel13GemmUniversalIN4cute5tupleIJiiiiEEENS1_10collective13CollectiveMmaINS1_37MainloopSm90TmaGmmaWarpSpecializedFP8ILi3ENS5_IJNS4_1CILi1EEESB_SB_EEENS1_32KernelTmaWarpSpecializedPingpongEEENS5_IJNSA_ILi64EEESF_NSA_ILi32EEEEEENS_12float_e5m2_tENS5_IJlSB_lEEESI_SJ_NS4_8TiledMMAINS4_8MMA_AtomIJNS4_4SM904GMMA30MMA_64x64x32_F32E5M2E5M2_SS_TNILNSN_7ScaleInE1ELSP_1EEEEEENS4_6LayoutISC_NS5_IJNSA_ILi0EEEST_ST_EEEEENS5_IJNS4_10UnderscoreESW_SW_EEEEENS4_13SM90_TMA_LOADENS4_14ComposedLayoutINS4_7SwizzleILi1ELi4ELi3EEENS4_18smem_ptr_flag_bitsILi8EEENSS_INS5_IJNSA_ILi8EEESG_EEENS5_IJSG_SB_EEEEEEEvNS4_8identityESZ_S19_vS1A_EENS_8epilogue10collective6detail29Sm90TmaWarpSpecializedAdapterINS1D_15DefaultEpilogueISI_SJ_SJ_NS1C_6thread17LinearCombinationISI_Li1EffLNS1H_9ScaleType4KindE0ELNS_15FloatRoundStyleE2ESI_EENS1_15EpilogueDefaultEEEEEvvEEEEvNT_6ParamsE --------------------------
	.section	.nv.shared._ZN7cutlass13device_kernelINS_4gemm6kernel13GemmUniversalIN4cute5tupleIJiiiiEEENS1_10collective13CollectiveMmaINS1_37MainloopSm90TmaGmmaWarpSpecializedFP8ILi3ENS5_IJNS4_1CILi1EEESB_SB_EEENS1_32KernelTmaWarpSpecializedPingpongEEENS5_IJNSA_ILi64EEESF_NSA_ILi32EEEEEENS_12float_e5m2_tENS5_IJlSB_lEEESI_SJ_NS4_8TiledMMAINS4_8MMA_AtomIJNS4_4SM904GMMA30MMA_64x64x32_F32E5M2E5M2_SS_TNILNSN_7ScaleInE1ELSP_1EEEEEENS4_6LayoutISC_NS5_IJNSA_ILi0EEEST_ST_EEEEENS5_IJNS4_10UnderscoreESW_SW_EEEEENS4_13SM90_TMA_LOADENS4_14ComposedLayoutINS4_7SwizzleILi1ELi4ELi3EEENS4_18smem_ptr_flag_bitsILi8EEENSS_INS5_IJNSA_ILi8EEESG_EEENS5_IJSG_SB_EEEEEEEvNS4_8identityESZ_S19_vS1A_EENS_8epilogue10collective6detail29Sm90TmaWarpSpecializedAdapterINS1D_15DefaultEpilogueISI_SJ_SJ_NS1C_6thread17LinearCombinationISI_Li1EffLNS1H_9ScaleType4KindE0ELNS_15FloatRoundStyleE2ESI_EENS1_15EpilogueDefaultEEEEEvvEEEEvNT_6ParamsE,"aw",@nobits
	.sectionflags	@""
	.align	16
	.zero		1024


//--------------------- .nv.shared.reserved.0     --------------------------
	.section	.nv.shared.reserved.0,"aw",@nobits
	.weak		__nv_reservedSMEM_offset_0_alias
	.size		__nv_reservedSMEM_offset_0_alias, 0, 0
	.other		__nv_reservedSMEM_offset_0_alias,@"STO_CUDA_RESERVED_SHARED STV_DEFAULT"
__nv_reservedSMEM_offset_0_alias:
	.zero		0


//--------------------- .nv.global                --------------------------
	.section	.nv.global,"aw",@nobits
.nv.global:
	.type		_ZN40_INTERNAL_2f23b739_4_k_cu_e85f5030_287264cute1_E,@object
	.size		_ZN40_INTERNAL_2f23b739_4_k_cu_e85f5030_287264cute1_E,(_ZN40_INTERNAL_2f23b739_4_k_cu_e85f5030_287264cuda3std3__45__cpo6cbeginE - _ZN40_INTERNAL_2f23b739_4_k_cu_e85f5030_287264cute1_E)
_ZN40_INTERNAL_2f23b739_4_k_cu_e85f5030_287264cute1_E:
	.zero		1
	.type		_ZN40_INTERNAL_2f23b739_4_k_cu_e85f5030_287264cuda3std3__45__cpo6cbeginE,@object
	.size		_ZN40_INTERNAL_2f23b739_4_k_cu_e85f5030_287264cuda3std3__45__cpo6cbeginE,(_ZN40_INTERNAL_2f23b739_4_k_cu_e85f5030_287264cuda3std3__48in_placeE - _ZN40_INTERNAL_2f23b739_4_k_cu_e85f5030_287264cuda3std3__45__cpo6cbeginE)
_ZN40_INTERNAL_2f23b739_4_k_cu_e85f5030_287264cuda3std3__45__cpo6cbeginE:
	.zero		1
	.type		_ZN40_INTERNAL_2f23b739_4_k_cu_e85f5030_287264cuda3std3__48in_placeE,@object
	.size		_ZN40_INTERNAL_2f23b739_4_k_cu_e85f5030_287264cuda3std3__48in_placeE,(_ZN40_INTERNAL_2f23b739_4_k_cu_e85f5030_287264cuda3std6ranges3__45__cpo9iter_moveE - _ZN40_INTERNAL_2f23b739_4_k_cu_e85f5030_287264cuda3std3__48in_placeE)
_ZN40_INTERNAL_2f23b739_4_k_cu_e85f5030_287264cuda3std3__48in_placeE:
	.zero		1
	.type		_ZN40_INTERNAL_2f23b739_4_k_cu_e85f5030_287264cuda3std6ranges3__45__cpo9iter_moveE,@object
	.size		_ZN40_INTERNAL_2f23b739_4_k_cu_e85f5030_287264cuda3std6ranges3__45__cpo9iter_moveE,(_ZN40_INTERNAL_2f23b739_4_k_cu_e85f5030_287264cuda3std3__45__cpo5beginE - _ZN40_INTERNAL_2f23b739_4_k_cu_e85f5030_287264cuda3std6ranges3__45__cpo9iter_moveE)
_ZN40_INTERNAL_2f23b739_4_k_cu_e85f5030_287264cuda3std6ranges3__45__cpo9iter_moveE:
	.zero		1
	.type		_ZN40_INTERNAL_2f23b739_4_k_cu_e85f5030_287264cuda3std3__45__cpo5beginE,@object
	.size		_ZN40_INTERNAL_2f23b739_4_k_cu_e85f5030_287264cuda3std3__45__cpo5beginE,(_ZN40_INTERNAL_2f23b739_4_k_cu_e85f5030_287264cuda3std3__442_GLOBAL__N__2f23b739_4_k_cu_e85f5030_287266ignoreE - _ZN40_INTERNAL_2f23b739_4_k_cu_e85f5030_287264cuda3std3__45__cpo5beginE)
_ZN40_INTERNAL_2f23b739_4_k_cu_e85f5030_287264cuda3std3__45__cpo5beginE:
	.zero		1
	.type		_ZN40_INTERNAL_2f23b739_4_k_cu_e85f5030_287264cuda3std3__442_GLOBAL__N__2f23b739_4_k_cu_e85f5030_287266ignoreE,@object
	.size		_ZN40_INTERNAL_2f23b739_4_k_cu_e85f5030_287264cuda3std3__442_GLOBAL__N__2f23b739_4_k_cu_e85f5030_287266ignoreE,(_ZN40_INTERNAL_2f23b739_4_k_cu_e85f5030_287264cute7productE - _ZN40_INTERNAL_2f23b739_4_k_cu_e85f5030_287264cuda3std3__442_GLOBAL__N__2f23b739_4_k_cu_e85f5030_287266ignoreE)
_ZN40_INTERNAL_2f23b739_4_k_cu_e85f5030_287264cuda3std3__442_GLOBAL__N__2f23b739_4_k_cu_e85f5030_287266ignoreE:
	.zero		1
	.type		_ZN40_INTERNAL_2f23b739_4_k_cu_e85f5030_287264cute7productE,@object
	.size		_ZN40_INTERNAL_2f23b739_4_k_cu_e85f5030_287264cute7productE,(_ZN40_INTERNAL_2f23b739_4_k_cu_e85f5030_287264cuda3std3__45__cpo3endE - _ZN40_INTERNAL_2f23b739_4_k_cu_e85f5030_287264cute7productE)
_ZN40_INTERNAL_2f23b739_4_k_cu_e85f5030_287264cute7productE:
	.zero		1
	.type		_ZN40_INTERNAL_2f23b739_4_k_cu_e85f5030_287264cuda3std3__45__cpo3endE,@object
	.size		_ZN40_INTERNAL_2f23b739_4_k_cu_e85f5030_287264cuda3std3__45__cpo3endE,(_ZN40_INTERNAL_2f23b739_4_k_cu_e85f5030_287264cuda3std3__419piecewise_constructE - _ZN40_INTERNAL_2f23b739_4_k_cu_e85f5030_287264cuda3std3__45__cpo3endE)
_ZN40_INTERNAL_2f23b739_4_k_cu_e85f5030_287264cuda3std3__45__cpo3endE:
	.zero		1
	.type		_ZN40_INTERNAL_2f23b739_4_k_cu_e85f5030_287264cuda3std3__419piecewise_constructE,@object
	.size		_ZN40_INTERNAL_2f23b739_4_k_cu_e85f5030_287264cuda3std3__419piecewise_constructE,(_ZN40_INTERNAL_2f23b739_4_k_cu_e85f5030_287264cuda3std3__45__cpo4cendE - _ZN40_INTERNAL_2f23b739_4_k_cu_e85f5030_287264cuda3std3__419piecewise_constructE)
_ZN40_INTERNAL_2f23b739_4_k_cu_e85f5030_287264cuda3std3__419piecewise_constructE:
	.zero		1
	.type		_ZN40_INTERNAL_2f23b739_4_k_cu_e85f5030_287264cuda3std3__45__cpo4cendE,@object
	.size		_ZN40_INTERNAL_2f23b739_4_k_cu_e85f5030_287264cuda3std3__45__cpo4cendE,(_ZN40_INTERNAL_2f23b739_4_k_cu_e85f5030_287264cuda3std6ranges3__45__cpo4swapE - _ZN40_INTERNAL_2f23b739_4_k_cu_e85f5030_287264cuda3std3__45__cpo4cendE)
_ZN40_INTERNAL_2f23b739_4_k_cu_e85f5030_287264cuda3std3__45__cpo4cendE:
	.zero		1
	.type		_ZN40_INTERNAL_2f23b739_4_k_cu_e85f5030_287264cuda3std6ranges3__45__cpo4swapE,@object
	.size		_ZN40_INTERNAL_2f23b739_4_k_cu_e85f5030_287264cuda3std6ranges3__45__cpo4swapE,(.L_7 - _ZN40_INTERNAL_2f23b739_4_k_cu_e85f5030_287264cuda3std6ranges3__45__cpo4swapE)
_ZN40_INTERNAL_2f23b739_4_k_cu_e85f5030_287264cuda3std6ranges3__45__cpo4swapE:
	.zero		1
.L_7:


//--------------------- .nv.constant0._ZN7cutlass13device_kernelINS_4gemm6kernel13GemmUniversalIN4cute5tupleIJiiiiEEENS1_10collective13CollectiveMmaINS1_37MainloopSm90TmaGmmaWarpSpecializedFP8ILi3ENS5_IJNS4_1CILi1EEESB_SB_EEENS1_32KernelTmaWarpSpecializedPingpongEEENS5_IJNSA_ILi64EEESF_NSA_ILi32EEEEEENS_12float_e5m2_tENS5_IJlSB_lEEESI_SJ_NS4_8TiledMMAINS4_8MMA_AtomIJNS4_4SM904GMMA30MMA_64x64x32_F32E5M2E5M2_SS_TNILNSN_7ScaleInE1ELSP_1EEEEEENS4_6LayoutISC_NS5_IJNSA_ILi0EEEST_ST_EEEEENS5_IJNS4_10UnderscoreESW_SW_EEEEENS4_13SM90_TMA_LOADENS4_14ComposedLayoutINS4_7SwizzleILi1ELi4ELi3EEENS4_18smem_ptr_flag_bitsILi8EEENSS_INS5_IJNSA_ILi8EEESG_EEENS5_IJSG_SB_EEEEEEEvNS4_8identityESZ_S19_vS1A_EENS_8epilogue10collective6detail29Sm90TmaWarpSpecializedAdapterINS1D_15DefaultEpilogueISI_SJ_SJ_NS1C_6thread17LinearCombinationISI_Li1EffLNS1H_9ScaleType4KindE0ELNS_15FloatRoundStyleE2ESI_EENS1_15EpilogueDefaultEEEEEvvEEEEvNT_6ParamsE --------------------------
	.section	.nv.constant0._ZN7cutlass13device_kernelINS_4gemm6kernel13GemmUniversalIN4cute5tupleIJiiiiEEENS1_10collective13CollectiveMmaINS1_37MainloopSm90TmaGmmaWarpSpecializedFP8ILi3ENS5_IJNS4_1CILi1EEESB_SB_EEENS1_32KernelTmaWarpSpecializedPingpongEEENS5_IJNSA_ILi64EEESF_NSA_ILi32EEEEEENS_12float_e5m2_tENS5_IJlSB_lEEESI_SJ_NS4_8TiledMMAINS4_8MMA_AtomIJNS4_4SM904GMMA30MMA_64x64x32_F32E5M2E5M2_SS_TNILNSN_7ScaleInE1ELSP_1EEEEEENS4_6LayoutISC_NS5_IJNSA_ILi0EEEST_ST_EEEEENS5_IJNS4_10UnderscoreESW_SW_EEEEENS4_13SM90_TMA_LOADENS4_14ComposedLayoutINS4_7SwizzleILi1ELi4ELi3EEENS4_18smem_ptr_flag_bitsILi8EEENSS_INS5_IJNSA_ILi8EEESG_EEENS5_IJSG_SB_EEEEEEEvNS4_8identityESZ_S19_vS1A_EENS_8epilogue10collective6detail29Sm90TmaWarpSpecializedAdapterINS1D_15DefaultEpilogueISI_SJ_SJ_NS1C_6thread17LinearCombinationISI_Li1EffLNS1H_9ScaleType4KindE0ELNS_15FloatRoundStyleE2ESI_EENS1_15EpilogueDefaultEEEEEvvEEEEvNT_6ParamsE,"a",@progbits
	.sectionflags	@""
	.align	4
.nv.constant0._ZN7cutlass13device_kernelINS_4gemm6kernel13GemmUniversalIN4cute5tupleIJiiiiEEENS1_10collective13CollectiveMmaINS1_37MainloopSm90TmaGmmaWarpSpecializedFP8ILi3ENS5_IJNS4_1CILi1EEESB_SB_EEENS1_32KernelTmaWarpSpecializedPingpongEEENS5_IJNSA_ILi64EEESF_NSA_ILi32EEEEEENS_12float_e5m2_tENS5_IJlSB_lEEESI_SJ_NS4_8TiledMMAINS4_8MMA_AtomIJNS4_4SM904GMMA30MMA_64x64x32_F32E5M2E5M2_SS_TNILNSN_7ScaleInE1ELSP_1EEEEEENS4_6LayoutISC_NS5_IJNSA_ILi0EEEST_ST_EEEEENS5_IJNS4_10UnderscoreESW_SW_EEEEENS4_13SM90_TMA_LOADENS4_14ComposedLayoutINS4_7SwizzleILi1ELi4ELi3EEENS4_18smem_ptr_flag_bitsILi8EEENSS_INS5_IJNSA_ILi8EEESG_EEENS5_IJSG_SB_EEEEEEEvNS4_8identityESZ_S19_vS1A_EENS_8epilogue10collective6detail29Sm90TmaWarpSpecializedAdapterINS1D_15DefaultEpilogueISI_SJ_SJ_NS1C_6thread17LinearCombinationISI_Li1EffLNS1H_9ScaleType4KindE0ELNS_15FloatRoundStyleE2ESI_EENS1_15EpilogueDefaultEEEEEvvEEEEvNT_6ParamsE:
	.zero		1664


//--------------------- SYMBOLS --------------------------

	.type		.nv.reservedSmem.offset0,@object
	.size		.nv.reservedSmem.offset0,0x4
